// auto-generated by cutlass_sweep.gemm — config: {"arch": "sm_90", "cluster_m": 2, "cluster_n": 1, "dtype": "int8", "stages": 3, "tile_k": 128, "tile_m": 64, "tile_n": 128}
#include "cutlass/cutlass.h"
#include "cutlass/gemm/collective/collective_builder.hpp"
#include "cutlass/gemm/device/gemm_universal_adapter.h"
#include "cutlass/gemm/kernel/gemm_universal.hpp"
#include "cutlass/epilogue/collective/collective_builder.hpp"

using ElemA = int8_t;
using ElemB = int8_t;
using ElemCD = int8_t;
using Acc  = int32_t;
using TileShape    = cute::Shape<cute::_64, cute::_128, cute::_128>;
using ClusterShape = cute::Shape<cute::_2, cute::_1, cute::_1>;

using CollectiveEpilogue = typename cutlass::epilogue::collective::CollectiveBuilder<
    cutlass::arch::Sm90, cutlass::arch::OpClassTensorOp,
    TileShape, ClusterShape,
    cutlass::epilogue::collective::EpilogueTileAuto,
    Acc, Acc,
    ElemCD, cutlass::layout::RowMajor, 128 / cutlass::sizeof_bits<ElemCD>::value,
    ElemCD, cutlass::layout::RowMajor, 128 / cutlass::sizeof_bits<ElemCD>::value,
    cutlass::epilogue::collective::EpilogueScheduleAuto
  >::CollectiveOp;

using CollectiveMainloop = typename cutlass::gemm::collective::CollectiveBuilder<
    cutlass::arch::Sm90, cutlass::arch::OpClassTensorOp,
    ElemA, cutlass::layout::RowMajor, 128 / cutlass::sizeof_bits<ElemA>::value,
    ElemB, cutlass::layout::ColumnMajor, 128 / cutlass::sizeof_bits<ElemB>::value,
    Acc,
    TileShape, ClusterShape,
    cutlass::gemm::collective::StageCount<3>,
    cutlass::gemm::collective::KernelScheduleAuto
  >::CollectiveOp;

using GemmKernel = cutlass::gemm::kernel::GemmUniversal<
    cute::Shape<int,int,int,int>,
    CollectiveMainloop,
    CollectiveEpilogue
>;
using Gemm = cutlass::gemm::device::GemmUniversalAdapter<GemmKernel>;

// Force the device kernel symbol into the cubin without needing a host main.
auto* _anchor = &cutlass::device_kernel<GemmKernel>;


// ===== COMPILED SASS (sm_90a) =====

	.target	sm_90a

	.elftype	@"ET_EXEC"


//--------------------- .note.nv.tkinfo           --------------------------
	.section	.note.nv.tkinfo,"",@"SHT_NOTE"
	.sectionflags	@"SHF_NOTE_NV_TKINFO"
	.tkinfo
        /*0018*/ 	.word	0x00000002
        /*0030*/ 	.string	""
        /*0030*/ 	.string	"ptxas"
        /*0030*/ 	.string	"Cuda compilation tools, release 13.0, V13.0.88"
        /*0030*/ 	.string	"Build cuda_13.0.r13.0/compiler.36424714_0"
        /*0030*/ 	.string	"-arch sm_90a -m 64 "



//--------------------- .note.nv.cuinfo           --------------------------
	.section	.note.nv.cuinfo,"",@"SHT_NOTE"
	.sectionflags	@"SHF_NOTE_NV_CUINFO"
        /*0018*/ 	.short	0x0002
        /*001a*/ 	.short	0x005a
        /*001c*/ 	.short	0x0082
	.zero		2


//--------------------- .nv.info                  --------------------------
	.section	.nv.info,"",@"SHT_CUDA_INFO"
	.align	4


	//----- nvinfo : EIATTR_REGCOUNT
	.align		4
        /*0000*/ 	.byte	0x04, 0x2f
        /*0002*/ 	.short	(.L_15 - .L_14)
	.align		4
.L_14:
        /*0004*/ 	.word	index@(_ZN7cutlass13device_kernelINS_4gemm6kernel13GemmUniversalIN4cute5tupleIJiiiiEEENS1_10collective13CollectiveMmaINS1_34MainloopSm90TmaGmmaWarpSpecializedILi3ENS5_IJNS4_1CILi2EEENSA_ILi1EEESC_EEENS1_32KernelTmaWarpSpecializedPingpongEEENS5_IJNSA_ILi64EEENSA_ILi128EEESH_EEEaNS5_IJlSC_lEEEaSJ_NS4_8TiledMMAINS4_8MMA_AtomIJNS4_4SM904GMMA27MMA_64x128x32_S32S8S8_SS_TNEEEENS4_6LayoutINS5_IJSC_SC_SC_EEENS5_IJNSA_ILi0EEESS_SS_EEEEENS5_IJNS4_10UnderscoreESV_SV_EEEEENS4_13SM90_TMA_LOADENS4_14ComposedLayoutINS4_7SwizzleILi3ELi4ELi3EEENS4_18smem_ptr_flag_bitsILi8EEENSQ_INS5_IJNSA_ILi8EEESH_EEENS5_IJSH_SC_EEEEEEEvNS4_8identityENS4_23SM90_TMA_LOAD_MULTICASTES18_vS19_EENS_8epilogue10collective6detail29Sm90TmaWarpSpecializedAdapterINS1D_15DefaultEpilogueIaSJ_SJ_NS1C_6thread17LinearCombinationIaLi1EiiLNS1H_9ScaleType4KindE0ELNS_15FloatRoundStyleE2EaEENS1_15EpilogueDefaultEEEEEvvEEEEvNT_6ParamsE)
        /*0008*/ 	.word	0x000000a8


	//----- nvinfo : EIATTR_FRAME_SIZE
	.align		4
.L_15:
        /*000c*/ 	.byte	0x04, 0x11
        /*000e*/ 	.short	(.L_17 - .L_16)
	.align		4
.L_16:
        /*0010*/ 	.word	index@(_ZN7cutlass13device_kernelINS_4gemm6kernel13GemmUniversalIN4cute5tupleIJiiiiEEENS1_10collective13CollectiveMmaINS1_34MainloopSm90TmaGmmaWarpSpecializedILi3ENS5_IJNS4_1CILi2EEENSA_ILi1EEESC_EEENS1_32KernelTmaWarpSpecializedPingpongEEENS5_IJNSA_ILi64EEENSA_ILi128EEESH_EEEaNS5_IJlSC_lEEEaSJ_NS4_8TiledMMAINS4_8MMA_AtomIJNS4_4SM904GMMA27MMA_64x128x32_S32S8S8_SS_TNEEEENS4_6LayoutINS5_IJSC_SC_SC_EEENS5_IJNSA_ILi0EEESS_SS_EEEEENS5_IJNS4_10UnderscoreESV_SV_EEEEENS4_13SM90_TMA_LOADENS4_14ComposedLayoutINS4_7SwizzleILi3ELi4ELi3EEENS4_18smem_ptr_flag_bitsILi8EEENSQ_INS5_IJNSA_ILi8EEESH_EEENS5_IJSH_SC_EEEEEEEvNS4_8identityENS4_23SM90_TMA_LOAD_MULTICASTES18_vS19_EENS_8epilogue10collective6detail29Sm90TmaWarpSpecializedAdapterINS1D_15DefaultEpilogueIaSJ_SJ_NS1C_6thread17LinearCombinationIaLi1EiiLNS1H_9ScaleType4KindE0ELNS_15FloatRoundStyleE2EaEENS1_15EpilogueDefaultEEEEEvvEEEEvNT_6ParamsE)
        /*0014*/ 	.word	0x00000008


	//----- nvinfo : EIATTR_MIN_STACK_SIZE
	.align		4
.L_17:
        /*0018*/ 	.byte	0x04, 0x12
        /*001a*/ 	.short	(.L_19 - .L_18)
	.align		4
.L_18:
        /*001c*/ 	.word	index@(_ZN7cutlass13device_kernelINS_4gemm6kernel13GemmUniversalIN4cute5tupleIJiiiiEEENS1_10collective13CollectiveMmaINS1_34MainloopSm90TmaGmmaWarpSpecializedILi3ENS5_IJNS4_1CILi2EEENSA_ILi1EEESC_EEENS1_32KernelTmaWarpSpecializedPingpongEEENS5_IJNSA_ILi64EEENSA_ILi128EEESH_EEEaNS5_IJlSC_lEEEaSJ_NS4_8TiledMMAINS4_8MMA_AtomIJNS4_4SM904GMMA27MMA_64x128x32_S32S8S8_SS_TNEEEENS4_6LayoutINS5_IJSC_SC_SC_EEENS5_IJNSA_ILi0EEESS_SS_EEEEENS5_IJNS4_10UnderscoreESV_SV_EEEEENS4_13SM90_TMA_LOADENS4_14ComposedLayoutINS4_7SwizzleILi3ELi4ELi3EEENS4_18smem_ptr_flag_bitsILi8EEENSQ_INS5_IJNSA_ILi8EEESH_EEENS5_IJSH_SC_EEEEEEEvNS4_8identityENS4_23SM90_TMA_LOAD_MULTICASTES18_vS19_EENS_8epilogue10collective6detail29Sm90TmaWarpSpecializedAdapterINS1D_15DefaultEpilogueIaSJ_SJ_NS1C_6thread17LinearCombinationIaLi1EiiLNS1H_9ScaleType4KindE0ELNS_15FloatRoundStyleE2EaEENS1_15EpilogueDefaultEEEEEvvEEEEvNT_6ParamsE)
        /*0020*/ 	.word	0x00000008
.L_19:


//--------------------- .nv.compat                --------------------------
	.section	.nv.compat,"",@"SHT_CUDA_COMPAT_INFO"
	.align	4
        /*0000*/ 	.byte	0x02, 0x09, 0x01, 0x00, 0x02, 0x02, 0x04, 0x00, 0x02, 0x05, 0x05, 0x00, 0x03, 0x07, 0x01, 0x01
        /*0010*/ 	.byte	0x02, 0x03, 0x01, 0x00, 0x02, 0x06, 0x01, 0x00, 0x04, 0x0b, 0x08, 0x00, 0x00, 0x00, 0x00, 0x00
        /*0020*/ 	.byte	0x00, 0x00, 0x00, 0x00


//--------------------- .nv.info._ZN7cutlass13device_kernelINS_4gemm6kernel13GemmUniversalIN4cute5tupleIJiiiiEEENS1_10collective13CollectiveMmaINS1_34MainloopSm90TmaGmmaWarpSpecializedILi3ENS5_IJNS4_1CILi2EEENSA_ILi1EEESC_EEENS1_32KernelTmaWarpSpecializedPingpongEEENS5_IJNSA_ILi64EEENSA_ILi128EEESH_EEEaNS5_IJlSC_lEEEaSJ_NS4_8TiledMMAINS4_8MMA_AtomIJNS4_4SM904GMMA27MMA_64x128x32_S32S8S8_SS_TNEEEENS4_6LayoutINS5_IJSC_SC_SC_EEENS5_IJNSA_ILi0EEESS_SS_EEEEENS5_IJNS4_10UnderscoreESV_SV_EEEEENS4_13SM90_TMA_LOADENS4_14ComposedLayoutINS4_7SwizzleILi3ELi4ELi3EEENS4_18smem_ptr_flag_bitsILi8EEENSQ_INS5_IJNSA_ILi8EEESH_EEENS5_IJSH_SC_EEEEEEEvNS4_8identityENS4_23SM90_TMA_LOAD_MULTICASTES18_vS19_EENS_8epilogue10collective6detail29Sm90TmaWarpSpecializedAdapterINS1D_15DefaultEpilogueIaSJ_SJ_NS1C_6thread17LinearCombinationIaLi1EiiLNS1H_9ScaleType4KindE0ELNS_15FloatRoundStyleE2EaEENS1_15EpilogueDefaultEEEEEvvEEEEvNT_6ParamsE --------------------------
	.section	.nv.info._ZN7cutlass13device_kernelINS_4gemm6kernel13GemmUniversalIN4cute5tupleIJiiiiEEENS1_10collective13CollectiveMmaINS1_34MainloopSm90TmaGmmaWarpSpecializedILi3ENS5_IJNS4_1CILi2EEENSA_ILi1EEESC_EEENS1_32KernelTmaWarpSpecializedPingpongEEENS5_IJNSA_ILi64EEENSA_ILi128EEESH_EEEaNS5_IJlSC_lEEEaSJ_NS4_8TiledMMAINS4_8MMA_AtomIJNS4_4SM904GMMA27MMA_64x128x32_S32S8S8_SS_TNEEEENS4_6LayoutINS5_IJSC_SC_SC_EEENS5_IJNSA_ILi0EEESS_SS_EEEEENS5_IJNS4_10UnderscoreESV_SV_EEEEENS4_13SM90_TMA_LOADENS4_14ComposedLayoutINS4_7SwizzleILi3ELi4ELi3EEENS4_18smem_ptr_flag_bitsILi8EEENSQ_INS5_IJNSA_ILi8EEESH_EEENS5_IJSH_SC_EEEEEEEvNS4_8identityENS4_23SM90_TMA_LOAD_MULTICASTES18_vS19_EENS_8epilogue10collective6detail29Sm90TmaWarpSpecializedAdapterINS1D_15DefaultEpilogueIaSJ_SJ_NS1C_6thread17LinearCombinationIaLi1EiiLNS1H_9ScaleType4KindE0ELNS_15FloatRoundStyleE2EaEENS1_15EpilogueDefaultEEEEEvvEEEEvNT_6ParamsE,"",@"SHT_CUDA_INFO"
	.sectionflags	@""
	.align	4


	//----- nvinfo : EIATTR_CUDA_API_VERSION
	.align		4
        /*0000*/ 	.byte	0x04, 0x37
        /*0002*/ 	.short	(.L_21 - .L_20)
.L_20:
        /*0004*/ 	.word	0x00000082


	//----- nvinfo : EIATTR_KPARAM_INFO
	.align		4
.L_21:
        /*0008*/ 	.byte	0x04, 0x17
        /*000a*/ 	.short	(.L_23 - .L_22)
.L_22:
        /*000c*/ 	.word	0x00000000
        /*0010*/ 	.short	0x0000
        /*0012*/ 	.short	0x0070
        /*0014*/ 	.byte	0x00, 0xf0, 0x01, 0x10


	//----- nvinfo : EIATTR_SPARSE_MMA_MASK
	.align		4
.L_23:
        /*0018*/ 	.byte	0x03, 0x50
        /*001a*/ 	.short	0x0000


	//----- nvinfo : EIATTR_MAXREG_COUNT
	.align		4
        /*001c*/ 	.byte	0x03, 0x1b
        /*001e*/ 	.short	0x00a8


	//----- nvinfo : EIATTR_NUM_BARRIERS
	.align		4
        /*0020*/ 	.byte	0x02, 0x4c
        /*0022*/ 	.byte	0x01
	.zero		1


	//----- nvinfo : EIATTR_EXTERNS
	.align		4
        /*0024*/ 	.byte	0x04, 0x0f
        /*0026*/ 	.short	(.L_25 - .L_24)


	//   ....[0]....
	.align		4
.L_24:
        /*0028*/ 	.word	index@(__assertfail)


	//----- nvinfo : EIATTR_ANNOTATIONS
	.align		4
.L_25:
        /*002c*/ 	.byte	0x04, 0x55
        /*002e*/ 	.short	(.L_27 - .L_26)


	//   ....[0]....
.L_26:
        /*0030*/ 	.word	0x00000001
        /*0034*/ 	.byte	0x90, 0x0d, 0x00, 0x00, 0x01, 0x00, 0x00, 0x00, 0x30, 0x14, 0x00, 0x00, 0x01, 0x00, 0x00, 0x00
        /*0044*/ 	.byte	0xf0, 0x55, 0x00, 0x00, 0x01, 0x00, 0x00, 0x00, 0x30, 0x62, 0x00, 0x00


	//----- nvinfo : EIATTR_MERCURY_ISA_VERSION
	.align		4
.L_27:
        /*0050*/ 	.byte	0x03, 0x5f
        /*0052*/ 	.short	0x0101


	//----- nvinfo : EIATTR_INT_WARP_WIDE_INSTR_OFFSETS
	.align		4
        /*0054*/ 	.byte	0x04, 0x31
        /*0056*/ 	.short	(.L_29 - .L_28)


	//   ....[0]....
.L_28:
        /*0058*/ 	.word	0x000004e0


	//   ....[1]....
        /*005c*/ 	.word	0x00000520


	//   ....[2]....
        /*0060*/ 	.word	0x00000580


	//   ....[3]....
        /*0064*/ 	.word	0x000005b0


	//   ....[4]....
        /*0068*/ 	.word	0x000006c0


	//   ....[5]....
        /*006c*/ 	.word	0x00000740


	//   ....[6]....
        /*0070*/ 	.word	0x00000750


	//   ....[7]....
        /*0074*/ 	.word	0x000007b0


	//   ....[8]....
        /*0078*/ 	.word	0x000020c0


	//----- nvinfo : EIATTR_COOP_GROUP_MASK_REGIDS
	.align		4
.L_29:
        /*007c*/ 	.byte	0x04, 0x29
        /*007e*/ 	.short	(.L_31 - .L_30)


	//   ....[0]....
.L_30:
        /*0080*/ 	.word	0xffffffff


	//   ....[1]....
        /*0084*/ 	.word	0xffffffff


	//   ....[2]....
        /*0088*/ 	.word	0xffffffff


	//   ....[3]....
        /*008c*/ 	.word	0xffffffff


	//   ....[4]....
        /*0090*/ 	.word	0xffffffff


	//   ....[5]....
        /*0094*/ 	.word	0xffffffff


	//   ....[6]....
        /*0098*/ 	.word	0xffffffff


	//----- nvinfo : EIATTR_COOP_GROUP_INSTR_OFFSETS
	.align		4
.L_31:
        /*009c*/ 	.byte	0x04, 0x28
        /*009e*/ 	.short	(.L_33 - .L_32)


	//   ....[0]....
.L_32:
        /*00a0*/ 	.word	0x00000070


	//   ....[1]....
        /*00a4*/ 	.word	0x00000080


	//   ....[2]....
        /*00a8*/ 	.word	0x00000140


	//   ....[3]....
        /*00ac*/ 	.word	0x000002b0


	//   ....[4]....
        /*00b0*/ 	.word	0x000002f0


	//   ....[5]....
        /*00b4*/ 	.word	0x00000380


	//   ....[6]....
        /*00b8*/ 	.word	0x00000940


	//----- nvinfo : EIATTR_REG_RECONFIG
	.align		4
.L_33:
        /*00bc*/ 	.byte	0x01, 0x54
	.zero		2


	//----- nvinfo : EIATTR_SYSCALL_OFFSETS
	.align		4
        /*00c0*/ 	.byte	0x04, 0x46
        /*00c2*/ 	.short	(.L_35 - .L_34)


	//   ....[0]....
.L_34:
        /*00c4*/ 	.word	0x00001860


	//----- nvinfo : EIATTR_MBARRIER_INSTR_OFFSETS
	.align		4
.L_35:
        /*00c8*/ 	.byte	0x04, 0x39
        /*00ca*/ 	.short	(.L_37 - .L_36)


	//   ....[0]....
.L_36:
        /*00cc*/ 	.word	0x00000240
        /*00d0*/ 	.word	0x000000ff
        /*00d4*/ 	.word	0x00000000
        /*00d8*/ 	.short	0x0100
        /*00da*/ 	.byte	0x08
	.zero		1


	//   ....[1]....
        /*00dc*/ 	.word	0x00000250
        /*00e0*/ 	.word	0x000000ff
        /*00e4*/ 	.word	0x00000018
        /*00e8*/ 	.short	0x0100
        /*00ea*/ 	.byte	0x08
	.zero		1


	//   ....[2]....
        /*00ec*/ 	.word	0x00000260
        /*00f0*/ 	.word	0x000000ff
        /*00f4*/ 	.word	0x00000008
        /*00f8*/ 	.short	0x0100
        /*00fa*/ 	.byte	0x08
	.zero		1


	//   ....[3]....
        /*00fc*/ 	.word	0x00000270
        /*0100*/ 	.word	0x000000ff
        /*0104*/ 	.word	0x00000020
        /*0108*/ 	.short	0x0100
        /*010a*/ 	.byte	0x08
	.zero		1


	//   ....[4]....
        /*010c*/ 	.word	0x00000280
        /*0110*/ 	.word	0x000000ff
        /*0114*/ 	.word	0x00000010
        /*0118*/ 	.short	0x0100
        /*011a*/ 	.byte	0x08
	.zero		1


	//   ....[5]....
        /*011c*/ 	.word	0x00000290
        /*0120*/ 	.word	0x000000ff
        /*0124*/ 	.word	0x00000028
        /*0128*/ 	.short	0x0100
        /*012a*/ 	.byte	0x08
	.zero		1


	//   ....[6]....
        /*012c*/ 	.word	0x000007e0
        /*0130*/ 	.word	0x000000ff
        /*0134*/ 	.word	0x00000060
        /*0138*/ 	.short	0x0100
        /*013a*/ 	.byte	0x08
	.zero		1


	//   ....[7]....
        /*013c*/ 	.word	0x00000880
        /*0140*/ 	.word	0x000000ff
        /*0144*/ 	.word	0x00000068
        /*0148*/ 	.short	0x0100
        /*014a*/ 	.byte	0x08
	.zero		1


	//   ....[8]....
        /*014c*/ 	.word	0x000008c0
        /*0150*/ 	.word	0x000000ff
        /*0154*/ 	.word	0x00000040
        /*0158*/ 	.short	0x0100
        /*015a*/ 	.byte	0x09
	.zero		1


	//   ....[9]....
        /*015c*/ 	.word	0x000008d0
        /*0160*/ 	.word	0x000000ff
        /*0164*/ 	.word	0x00000048
        /*0168*/ 	.short	0x0100
        /*016a*/ 	.byte	0x09
	.zero		1


	//   ....[10]....
        /*016c*/ 	.word	0x000008e0
        /*0170*/ 	.word	0x000000ff
        /*0174*/ 	.word	0x00000050
        /*0178*/ 	.short	0x0100
        /*017a*/ 	.byte	0x09
	.zero		1


	//   ....[11]....
        /*017c*/ 	.word	0x000008f0
        /*0180*/ 	.word	0x000000ff
        /*0184*/ 	.word	0x00000058
        /*0188*/ 	.short	0x0100
        /*018a*/ 	.byte	0x09
	.zero		1


	//   ....[12]....
        /*018c*/ 	.word	0x00001720
        /*0190*/ 	.word	0x000000ff
        /*0194*/ 	.word	0xfffffff8
        /*0198*/ 	.short	0x010a
        /*019a*/ 	.byte	0x2b
	.zero		1


	//   ....[13]....
        /*019c*/ 	.word	0x000018f0
        /*01a0*/ 	.word	0x00000003
        /*01a4*/ 	.word	0x00000000
        /*01a8*/ 	.short	0x010a
        /*01aa*/ 	.byte	0x3f
	.zero		1


	//   ....[14]....
        /*01ac*/ 	.word	0x00001950
        /*01b0*/ 	.word	0x00000003
        /*01b4*/ 	.word	0x00000000
        /*01b8*/ 	.short	0x010a
        /*01ba*/ 	.byte	0x3f
	.zero		1


	//   ....[15]....
        /*01bc*/ 	.word	0x00001cb0
        /*01c0*/ 	.word	0x000000ff
        /*01c4*/ 	.word	0x00000000
        /*01c8*/ 	.short	0x010a
        /*01ca*/ 	.byte	0x04
	.zero		1


	//   ....[16]....
        /*01cc*/ 	.word	0x00001cf0
        /*01d0*/ 	.word	0x000000ff
        /*01d4*/ 	.word	0x00000000
        /*01d8*/ 	.short	0x010a
        /*01da*/ 	.byte	0x04
	.zero		1


	//   ....[17]....
        /*01dc*/ 	.word	0x00001f50
        /*01e0*/ 	.word	0x00000005
        /*01e4*/ 	.word	0x00000000
        /*01e8*/ 	.short	0x0101
        /*01ea*/ 	.byte	0x3f
	.zero		1


	//   ....[18]....
        /*01ec*/ 	.word	0x00002060
        /*01f0*/ 	.word	0x00000003
        /*01f4*/ 	.word	0x00000000
        /*01f8*/ 	.short	0x0101
        /*01fa*/ 	.byte	0x2e
	.zero		1


	//   ....[19]....
        /*01fc*/ 	.word	0x00002160
        /*0200*/ 	.word	0x00000003
        /*0204*/ 	.word	0x00000000
        /*0208*/ 	.short	0x0101
        /*020a*/ 	.byte	0x3f
	.zero		1


	//   ....[20]....
        /*020c*/ 	.word	0x000021e0
        /*0210*/ 	.word	0x000000ff
        /*0214*/ 	.word	0x00000008
        /*0218*/ 	.short	0x010a
        /*021a*/ 	.byte	0x2b
	.zero		1


	//   ....[21]....
        /*021c*/ 	.word	0x00005630
        /*0220*/ 	.word	0x00000000
        /*0224*/ 	.word	0x00000000
        /*0228*/ 	.short	0x0101
        /*022a*/ 	.byte	0x2e
	.zero		1


	//   ....[22]....
        /*022c*/ 	.word	0x00005f80
        /*0230*/ 	.word	0x0000000e
        /*0234*/ 	.word	0x00000018
        /*0238*/ 	.short	0x010a
        /*023a*/ 	.byte	0x3f
	.zero		1


	//   ....[23]....
        /*023c*/ 	.word	0x00006360
        /*0240*/ 	.word	0x00000006
        /*0244*/ 	.word	0x00000068
        /*0248*/ 	.short	0x0101
        /*024a*/ 	.byte	0x3f
	.zero		1


	//   ....[24]....
        /*024c*/ 	.word	0x00006a90
        /*0250*/ 	.word	0x00000007
        /*0254*/ 	.word	0x00000000
        /*0258*/ 	.short	0x010a
        /*025a*/ 	.byte	0x3f
	.zero		1


	//   ....[25]....
        /*025c*/ 	.word	0x00006b10
        /*0260*/ 	.word	0x00000004
        /*0264*/ 	.word	0x00000000
        /*0268*/ 	.short	0x010a
        /*026a*/ 	.byte	0x3f
	.zero		1


	//   ....[26]....
        /*026c*/ 	.word	0x00006ba0
        /*0270*/ 	.word	0x00000005
        /*0274*/ 	.word	0x00000000
        /*0278*/ 	.short	0x010a
        /*027a*/ 	.byte	0x3f
	.zero		1


	//   ....[27]....
        /*027c*/ 	.word	0x00006c10
        /*0280*/ 	.word	0x00000003
        /*0284*/ 	.word	0xfffffff8
        /*0288*/ 	.short	0x010a
        /*028a*/ 	.byte	0x3f
	.zero		1


	//   ....[28]....
        /*028c*/ 	.word	0x00006c60
        /*0290*/ 	.word	0x00000003
        /*0294*/ 	.word	0x00000000
        /*0298*/ 	.short	0x010a
        /*029a*/ 	.byte	0x3f
	.zero		1


	//   ....[29]....
        /*029c*/ 	.word	0x00006cc0
        /*02a0*/ 	.word	0x00000005
        /*02a4*/ 	.word	0x00000000
        /*02a8*/ 	.short	0x010a
        /*02aa*/ 	.byte	0x3f
	.zero		1


	//   ....[30]....
        /*02ac*/ 	.word	0x00006d20
        /*02b0*/ 	.word	0x00000004
        /*02b4*/ 	.word	0x00000008
        /*02b8*/ 	.short	0x010a
        /*02ba*/ 	.byte	0x3f
	.zero		1


	//   ....[31]....
        /*02bc*/ 	.word	0x00006df0
        /*02c0*/ 	.word	0x0000000e
        /*02c4*/ 	.word	0x00000018
        /*02c8*/ 	.short	0x010a
        /*02ca*/ 	.byte	0x3f
	.zero		1


	//   ....[32]....
        /*02cc*/ 	.word	0x00006ec0
        /*02d0*/ 	.word	0x00000007
        /*02d4*/ 	.word	0x00000000
        /*02d8*/ 	.short	0x010a
        /*02da*/ 	.byte	0x3f
	.zero		1


	//   ....[33]....
        /*02dc*/ 	.word	0x00006f10
        /*02e0*/ 	.word	0x00000004
        /*02e4*/ 	.word	0x00000000
        /*02e8*/ 	.short	0x010a
        /*02ea*/ 	.byte	0x3f
	.zero		1


	//----- nvinfo : EIATTR_NUM_MBARRIERS
	.align		4
.L_37:
        /*02ec*/ 	.byte	0x03, 0x38
        /*02ee*/ 	.short	0x000c


	//----- nvinfo : EIATTR_EXIT_INSTR_OFFSETS
	.align		4
        /*02f0*/ 	.byte	0x04, 0x1c
        /*02f2*/ 	.short	(.L_39 - .L_38)


	//   ....[0]....
.L_38:
        /*02f4*/ 	.word	0x000013c0


	//   ....[1]....
        /*02f8*/ 	.word	0x00001420


	//   ....[2]....
        /*02fc*/ 	.word	0x00005c50


	//   ....[3]....
        /*0300*/ 	.word	0x00005c80


	//   ....[4]....
        /*0304*/ 	.word	0x00006bf0


	//----- nvinfo : EIATTR_MAX_THREADS
	.align		4
.L_39:
        /*0308*/ 	.byte	0x04, 0x05
        /*030a*/ 	.short	(.L_41 - .L_40)
.L_40:
        /*030c*/ 	.word	0x00000180
        /*0310*/ 	.word	0x00000001
        /*0314*/ 	.word	0x00000001


	//----- nvinfo : EIATTR_CRS_STACK_SIZE
	.align		4
.L_41:
        /*0318*/ 	.byte	0x04, 0x1e
        /*031a*/ 	.short	(.L_43 - .L_42)
.L_42:
        /*031c*/ 	.word	0x00000000


	//----- nvinfo : EIATTR_CBANK_PARAM_SIZE
	.align		4
.L_43:
        /*0320*/ 	.byte	0x03, 0x19
        /*0322*/ 	.short	0x0470


	//----- nvinfo : EIATTR_PARAM_CBANK
	.align		4
        /*0324*/ 	.byte	0x04, 0x0a
        /*0326*/ 	.short	(.L_45 - .L_44)
	.align		4
.L_44:
        /*0328*/ 	.word	index@(.nv.constant0._ZN7cutlass13device_kernelINS_4gemm6kernel13GemmUniversalIN4cute5tupleIJiiiiEEENS1_10collective13CollectiveMmaINS1_34MainloopSm90TmaGmmaWarpSpecializedILi3ENS5_IJNS4_1CILi2EEENSA_ILi1EEESC_EEENS1_32KernelTmaWarpSpecializedPingpongEEENS5_IJNSA_ILi64EEENSA_ILi128EEESH_EEEaNS5_IJlSC_lEEEaSJ_NS4_8TiledMMAINS4_8MMA_AtomIJNS4_4SM904GMMA27MMA_64x128x32_S32S8S8_SS_TNEEEENS4_6LayoutINS5_IJSC_SC_SC_EEENS5_IJNSA_ILi0EEESS_SS_EEEEENS5_IJNS4_10UnderscoreESV_SV_EEEEENS4_13SM90_TMA_LOADENS4_14ComposedLayoutINS4_7SwizzleILi3ELi4ELi3EEENS4_18smem_ptr_flag_bitsILi8EEENSQ_INS5_IJNSA_ILi8EEESH_EEENS5_IJSH_SC_EEEEEEEvNS4_8identityENS4_23SM90_TMA_LOAD_MULTICASTES18_vS19_EENS_8epilogue10collective6detail29Sm90TmaWarpSpecializedAdapterINS1D_15DefaultEpilogueIaSJ_SJ_NS1C_6thread17LinearCombinationIaLi1EiiLNS1H_9ScaleType4KindE0ELNS_15FloatRoundStyleE2EaEENS1_15EpilogueDefaultEEEEEvvEEEEvNT_6ParamsE)
        /*032c*/ 	.short	0x0210
        /*032e*/ 	.short	0x0470


	//----- nvinfo : EIATTR_SW_WAR
	.align		4
.L_45:
        /*0330*/ 	.byte	0x04, 0x36
        /*0332*/ 	.short	(.L_47 - .L_46)
.L_46:
        /*0334*/ 	.word	0x00000008
.L_47:


//--------------------- .nv.callgraph             --------------------------
	.section	.nv.callgraph,"",@"SHT_CUDA_CALLGRAPH"
	.align	4
	.sectionentsize	8
	.align		4
        /*0000*/ 	.word	0x00000000
	.align		4
        /*0004*/ 	.word	0xffffffff
	.align		4
        /*0008*/ 	.word	index@(_ZN7cutlass13device_kernelINS_4gemm6kernel13GemmUniversalIN4cute5tupleIJiiiiEEENS1_10collective13CollectiveMmaINS1_34MainloopSm90TmaGmmaWarpSpecializedILi3ENS5_IJNS4_1CILi2EEENSA_ILi1EEESC_EEENS1_32KernelTmaWarpSpecializedPingpongEEENS5_IJNSA_ILi64EEENSA_ILi128EEESH_EEEaNS5_IJlSC_lEEEaSJ_NS4_8TiledMMAINS4_8MMA_AtomIJNS4_4SM904GMMA27MMA_64x128x32_S32S8S8_SS_TNEEEENS4_6LayoutINS5_IJSC_SC_SC_EEENS5_IJNSA_ILi0EEESS_SS_EEEEENS5_IJNS4_10UnderscoreESV_SV_EEEEENS4_13SM90_TMA_LOADENS4_14ComposedLayoutINS4_7SwizzleILi3ELi4ELi3EEENS4_18smem_ptr_flag_bitsILi8EEENSQ_INS5_IJNSA_ILi8EEESH_EEENS5_IJSH_SC_EEEEEEEvNS4_8identityENS4_23SM90_TMA_LOAD_MULTICASTES18_vS19_EENS_8epilogue10collective6detail29Sm90TmaWarpSpecializedAdapterINS1D_15DefaultEpilogueIaSJ_SJ_NS1C_6thread17LinearCombinationIaLi1EiiLNS1H_9ScaleType4KindE0ELNS_15FloatRoundStyleE2EaEENS1_15EpilogueDefaultEEEEEvvEEEEvNT_6ParamsE)
	.align		4
        /*000c*/ 	.word	index@(__assertfail)
	.align		4
        /*0010*/ 	.word	0x00000000
	.align		4
        /*0014*/ 	.word	0xfffffffe
	.align		4
        /*0018*/ 	.word	0x00000000
	.align		4
        /*001c*/ 	.word	0xfffffffd
	.align		4
        /*0020*/ 	.word	0x00000000
	.align		4
        /*0024*/ 	.word	0xfffffffc


//--------------------- .nv.constant4             --------------------------
	.section	.nv.constant4,"a",@progbits
	.align	8
	.align		8
.nv.constant4:
        /*0000*/ 	.dword	__assertfail
	.align		8
        /*0008*/ 	.dword	__unnamed_1
	.align		8
        /*0010*/ 	.dword	_ZN39_INTERNAL_cb8b2ad0_4_k_cu_22c9dc82_53104cuda3std3__45__cpo5beginE
	.align		8
        /*0018*/ 	.dword	_ZN39_INTERNAL_cb8b2ad0_4_k_cu_22c9dc82_53104cuda3std3__45__cpo3endE
	.align		8
        /*0020*/ 	.dword	_ZN39_INTERNAL_cb8b2ad0_4_k_cu_22c9dc82_53104cuda3std3__45__cpo6cbeginE
	.align		8
        /*0028*/ 	.dword	_ZN39_INTERNAL_cb8b2ad0_4_k_cu_22c9dc82_53104cuda3std3__45__cpo4cendE
	.align		8
        /*0030*/ 	.dword	_ZN39_INTERNAL_cb8b2ad0_4_k_cu_22c9dc82_53104cuda3std3__441_GLOBAL__N__cb8b2ad0_4_k_cu_22c9dc82_53106ignoreE
	.align		8
        /*0038*/ 	.dword	_ZN39_INTERNAL_cb8b2ad0_4_k_cu_22c9dc82_53104cuda3std3__419piecewise_constructE
	.align		8
        /*0040*/ 	.dword	_ZN39_INTERNAL_cb8b2ad0_4_k_cu_22c9dc82_53104cuda3std3__48in_placeE
	.align		8
        /*0048*/ 	.dword	_ZN39_INTERNAL_cb8b2ad0_4_k_cu_22c9dc82_53104cuda3std6ranges3__45__cpo4swapE
	.align		8
        /*0050*/ 	.dword	_ZN39_INTERNAL_cb8b2ad0_4_k_cu_22c9dc82_53104cuda3std6ranges3__45__cpo9iter_moveE
	.align		8
        /*0058*/ 	.dword	_ZN39_INTERNAL_cb8b2ad0_4_k_cu_22c9dc82_53104cute7productE
	.align		8
        /*0060*/ 	.dword	_ZN39_INTERNAL_cb8b2ad0_4_k_cu_22c9dc82_53104cute1_E
	.align		8
        /*0068*/ 	.dword	$str$22
	.align		8
        /*0070*/ 	.dword	$str$23


//--------------------- .text._ZN7cutlass13device_kernelINS_4gemm6kernel13GemmUniversalIN4cute5tupleIJiiiiEEENS1_10collective13CollectiveMmaINS1_34MainloopSm90TmaGmmaWarpSpecializedILi3ENS5_IJNS4_1CILi2EEENSA_ILi1EEESC_EEENS1_32KernelTmaWarpSpecializedPingpongEEENS5_IJNSA_ILi64EEENSA_ILi128EEESH_EEEaNS5_IJlSC_lEEEaSJ_NS4_8TiledMMAINS4_8MMA_AtomIJNS4_4SM904GMMA27MMA_64x128x32_S32S8S8_SS_TNEEEENS4_6LayoutINS5_IJSC_SC_SC_EEENS5_IJNSA_ILi0EEESS_SS_EEEEENS5_IJNS4_10UnderscoreESV_SV_EEEEENS4_13SM90_TMA_LOADENS4_14ComposedLayoutINS4_7SwizzleILi3ELi4ELi3EEENS4_18smem_ptr_flag_bitsILi8EEENSQ_INS5_IJNSA_ILi8EEESH_EEENS5_IJSH_SC_EEEEEEEvNS4_8identityENS4_23SM90_TMA_LOAD_MULTICASTES18_vS19_EENS_8epilogue10collective6detail29Sm90TmaWarpSpecializedAdapterINS1D_15DefaultEpilogueIaSJ_SJ_NS1C_6thread17LinearCombinationIaLi1EiiLNS1H_9ScaleType4KindE0ELNS_15FloatRoundStyleE2EaEENS1_15EpilogueDefaultEEEEEvvEEEEvNT_6ParamsE --------------------------
	.section	.text._ZN7cutlass13device_kernelINS_4gemm6kernel13GemmUniversalIN4cute5tupleIJiiiiEEENS1_10collective13CollectiveMmaINS1_34MainloopSm90TmaGmmaWarpSpecializedILi3ENS5_IJNS4_1CILi2EEENSA_ILi1EEESC_EEENS1_32KernelTmaWarpSpecializedPingpongEEENS5_IJNSA_ILi64EEENSA_ILi128EEESH_EEEaNS5_IJlSC_lEEEaSJ_NS4_8TiledMMAINS4_8MMA_AtomIJNS4_4SM904GMMA27MMA_64x128x32_S32S8S8_SS_TNEEEENS4_6LayoutINS5_IJSC_SC_SC_EEENS5_IJNSA_ILi0EEESS_SS_EEEEENS5_IJNS4_10UnderscoreESV_SV_EEEEENS4_13SM90_TMA_LOADENS4_14ComposedLayoutINS4_7SwizzleILi3ELi4ELi3EEENS4_18smem_ptr_flag_bitsILi8EEENSQ_INS5_IJNSA_ILi8EEESH_EEENS5_IJSH_SC_EEEEEEEvNS4_8identityENS4_23SM90_TMA_LOAD_MULTICASTES18_vS19_EENS_8epilogue10collective6detail29Sm90TmaWarpSpecializedAdapterINS1D_15DefaultEpilogueIaSJ_SJ_NS1C_6thread17LinearCombinationIaLi1EiiLNS1H_9ScaleType4KindE0ELNS_15FloatRoundStyleE2EaEENS1_15EpilogueDefaultEEEEEvvEEEEvNT_6ParamsE,"ax",@progbits
	.align	128
.text._ZN7cutlass13device_kernelINS_4gemm6kernel13GemmUniversalIN4cute5tupleIJiiiiEEENS1_10collective13CollectiveMmaINS1_34MainloopSm90TmaGmmaWarpSpecializedILi3ENS5_IJNS4_1CILi2EEENSA_ILi1EEESC_EEENS1_32KernelTmaWarpSpecializedPingpongEEENS5_IJNSA_ILi64EEENSA_ILi128EEESH_EEEaNS5_IJlSC_lEEEaSJ_NS4_8TiledMMAINS4_8MMA_AtomIJNS4_4SM904GMMA27MMA_64x128x32_S32S8S8_SS_TNEEEENS4_6LayoutINS5_IJSC_SC_SC_EEENS5_IJNSA_ILi0EEESS_SS_EEEEENS5_IJNS4_10UnderscoreESV_SV_EEEEENS4_13SM90_TMA_LOADENS4_14ComposedLayoutINS4_7SwizzleILi3ELi4ELi3EEENS4_18smem_ptr_flag_bitsILi8EEENSQ_INS5_IJNSA_ILi8EEESH_EEENS5_IJSH_SC_EEEEEEEvNS4_8identityENS4_23SM90_TMA_LOAD_MULTICASTES18_vS19_EENS_8epilogue10collective6detail29Sm90TmaWarpSpecializedAdapterINS1D_15DefaultEpilogueIaSJ_SJ_NS1C_6thread17LinearCombinationIaLi1EiiLNS1H_9ScaleType4KindE0ELNS_15FloatRoundStyleE2EaEENS1_15EpilogueDefaultEEEEEvvEEEEvNT_6ParamsE:
        .type           _ZN7cutlass13device_kernelINS_4gemm6kernel13GemmUniversalIN4cute5tupleIJiiiiEEENS1_10collective13CollectiveMmaINS1_34MainloopSm90TmaGmmaWarpSpecializedILi3ENS5_IJNS4_1CILi2EEENSA_ILi1EEESC_EEENS1_32KernelTmaWarpSpecializedPingpongEEENS5_IJNSA_ILi64EEENSA_ILi128EEESH_EEEaNS5_IJlSC_lEEEaSJ_NS4_8TiledMMAINS4_8MMA_AtomIJNS4_4SM904GMMA27MMA_64x128x32_S32S8S8_SS_TNEEEENS4_6LayoutINS5_IJSC_SC_SC_EEENS5_IJNSA_ILi0EEESS_SS_EEEEENS5_IJNS4_10UnderscoreESV_SV_EEEEENS4_13SM90_TMA_LOADENS4_14ComposedLayoutINS4_7SwizzleILi3ELi4ELi3EEENS4_18smem_ptr_flag_bitsILi8EEENSQ_INS5_IJNSA_ILi8EEESH_EEENS5_IJSH_SC_EEEEEEEvNS4_8identityENS4_23SM90_TMA_LOAD_MULTICASTES18_vS19_EENS_8epilogue10collective6detail29Sm90TmaWarpSpecializedAdapterINS1D_15DefaultEpilogueIaSJ_SJ_NS1C_6thread17LinearCombinationIaLi1EiiLNS1H_9ScaleType4KindE0ELNS_15FloatRoundStyleE2EaEENS1_15EpilogueDefaultEEEEEvvEEEEvNT_6ParamsE,@function
        .size           _ZN7cutlass13device_kernelINS_4gemm6kernel13GemmUniversalIN4cute5tupleIJiiiiEEENS1_10collective13CollectiveMmaINS1_34MainloopSm90TmaGmmaWarpSpecializedILi3ENS5_IJNS4_1CILi2EEENSA_ILi1EEESC_EEENS1_32KernelTmaWarpSpecializedPingpongEEENS5_IJNSA_ILi64EEENSA_ILi128EEESH_EEEaNS5_IJlSC_lEEEaSJ_NS4_8TiledMMAINS4_8MMA_AtomIJNS4_4SM904GMMA27MMA_64x128x32_S32S8S8_SS_TNEEEENS4_6LayoutINS5_IJSC_SC_SC_EEENS5_IJNSA_ILi0EEESS_SS_EEEEENS5_IJNS4_10UnderscoreESV_SV_EEEEENS4_13SM90_TMA_LOADENS4_14ComposedLayoutINS4_7SwizzleILi3ELi4ELi3EEENS4_18smem_ptr_flag_bitsILi8EEENSQ_INS5_IJNSA_ILi8EEESH_EEENS5_IJSH_SC_EEEEEEEvNS4_8identityENS4_23SM90_TMA_LOAD_MULTICASTES18_vS19_EENS_8epilogue10collective6detail29Sm90TmaWarpSpecializedAdapterINS1D_15DefaultEpilogueIaSJ_SJ_NS1C_6thread17LinearCombinationIaLi1EiiLNS1H_9ScaleType4KindE0ELNS_15FloatRoundStyleE2EaEENS1_15EpilogueDefaultEEEEEvvEEEEvNT_6ParamsE,(.L_x_203 - _ZN7cutlass13device_kernelINS_4gemm6kernel13GemmUniversalIN4cute5tupleIJiiiiEEENS1_10collective13CollectiveMmaINS1_34MainloopSm90TmaGmmaWarpSpecializedILi3ENS5_IJNS4_1CILi2EEENSA_ILi1EEESC_EEENS1_32KernelTmaWarpSpecializedPingpongEEENS5_IJNSA_ILi64EEENSA_ILi128EEESH_EEEaNS5_IJlSC_lEEEaSJ_NS4_8TiledMMAINS4_8MMA_AtomIJNS4_4SM904GMMA27MMA_64x128x32_S32S8S8_SS_TNEEEENS4_6LayoutINS5_IJSC_SC_SC_EEENS5_IJNSA_ILi0EEESS_SS_EEEEENS5_IJNS4_10UnderscoreESV_SV_EEEEENS4_13SM90_TMA_LOADENS4_14ComposedLayoutINS4_7SwizzleILi3ELi4ELi3EEENS4_18smem_ptr_flag_bitsILi8EEENSQ_INS5_IJNSA_ILi8EEESH_EEENS5_IJSH_SC_EEEEEEEvNS4_8identityENS4_23SM90_TMA_LOAD_MULTICASTES18_vS19_EENS_8epilogue10collective6detail29Sm90TmaWarpSpecializedAdapterINS1D_15DefaultEpilogueIaSJ_SJ_NS1C_6thread17LinearCombinationIaLi1EiiLNS1H_9ScaleType4KindE0ELNS_15FloatRoundStyleE2EaEENS1_15EpilogueDefaultEEEEEvvEEEEvNT_6ParamsE)
        .other          _ZN7cutlass13device_kernelINS_4gemm6kernel13GemmUniversalIN4cute5tupleIJiiiiEEENS1_10collective13CollectiveMmaINS1_34MainloopSm90TmaGmmaWarpSpecializedILi3ENS5_IJNS4_1CILi2EEENSA_ILi1EEESC_EEENS1_32KernelTmaWarpSpecializedPingpongEEENS5_IJNSA_ILi64EEENSA_ILi128EEESH_EEEaNS5_IJlSC_lEEEaSJ_NS4_8TiledMMAINS4_8MMA_AtomIJNS4_4SM904GMMA27MMA_64x128x32_S32S8S8_SS_TNEEEENS4_6LayoutINS5_IJSC_SC_SC_EEENS5_IJNSA_ILi0EEESS_SS_EEEEENS5_IJNS4_10UnderscoreESV_SV_EEEEENS4_13SM90_TMA_LOADENS4_14ComposedLayoutINS4_7SwizzleILi3ELi4ELi3EEENS4_18smem_ptr_flag_bitsILi8EEENSQ_INS5_IJNSA_ILi8EEESH_EEENS5_IJSH_SC_EEEEEEEvNS4_8identityENS4_23SM90_TMA_LOAD_MULTICASTES18_vS19_EENS_8epilogue10collective6detail29Sm90TmaWarpSpecializedAdapterINS1D_15DefaultEpilogueIaSJ_SJ_NS1C_6thread17LinearCombinationIaLi1EiiLNS1H_9ScaleType4KindE0ELNS_15FloatRoundStyleE2EaEENS1_15EpilogueDefaultEEEEEvvEEEEvNT_6ParamsE,@"STO_CUDA_ENTRY STV_DEFAULT"
_ZN7cutlass13device_kernelINS_4gemm6kernel13GemmUniversalIN4cute5tupleIJiiiiEEENS1_10collective13CollectiveMmaINS1_34MainloopSm90TmaGmmaWarpSpecializedILi3ENS5_IJNS4_1CILi2EEENSA_ILi1EEESC_EEENS1_32KernelTmaWarpSpecializedPingpongEEENS5_IJNSA_ILi64EEENSA_ILi128EEESH_EEEaNS5_IJlSC_lEEEaSJ_NS4_8TiledMMAINS4_8MMA_AtomIJNS4_4SM904GMMA27MMA_64x128x32_S32S8S8_SS_TNEEEENS4_6LayoutINS5_IJSC_SC_SC_EEENS5_IJNSA_ILi0EEESS_SS_EEEEENS5_IJNS4_10UnderscoreESV_SV_EEEEENS4_13SM90_TMA_LOADENS4_14ComposedLayoutINS4_7SwizzleILi3ELi4ELi3EEENS4_18smem_ptr_flag_bitsILi8EEENSQ_INS5_IJNSA_ILi8EEESH_EEENS5_IJSH_SC_EEEEEEEvNS4_8identityENS4_23SM90_TMA_LOAD_MULTICASTES18_vS19_EENS_8epilogue10collective6detail29Sm90TmaWarpSpecializedAdapterINS1D_15DefaultEpilogueIaSJ_SJ_NS1C_6thread17LinearCombinationIaLi1EiiLNS1H_9ScaleType4KindE0ELNS_15FloatRoundStyleE2EaEENS1_15EpilogueDefaultEEEEEvvEEEEvNT_6ParamsE:
[----:B------:R-:W0:Y:S02]  /*0000*/  LDC R1, c[0x0][0x28] ;  /* 0x00000a00ff017b82 */ /* 0x000e240000000800 */
[----:B0-----:R-:W-:Y:S01]  /*0010*/  VIADD R1, R1, 0xfffffff8 ;  /* 0xfffffff801017836 */ /* 0x001fe20000000000 */
[----:B------:R-:W0:Y:S01]  /*0020*/  S2R R5, SR_TID.X ;  /* 0x0000000000057919 */ /* 0x000e220000002100 */
[----:B------:R-:W-:Y:S01]  /*0030*/  ELECT P0, URZ, PT ;  /* 0x00000000003f782f */ /* 0x000fe20003800000 */
[----:B------:R-:W-:Y:S01]  /*0040*/  BSSY B0, `(.L_x_0) ;  /* 0x000000f000007945 */ /* 0x000fe20003800000 */
[--C-:B0-----:R-:W-:Y:S02]  /*0050*/  SHF.R.U32.HI R0, RZ, 0x5, R5.reuse ;  /* 0x00000005ff007819 */ /* 0x101fe40000011605 */
[----:B------:R-:W-:-:S03]  /*0060*/  SHF.R.U32.HI R7, RZ, 0x7, R5 ;  /* 0x00000007ff077819 */ /* 0x000fc60000011605 */
[----:B------:R-:W0:Y:S04]  /*0070*/  SHFL.IDX PT, R2, R0, RZ, 0x1f ;  /* 0x00001fff00027589 */ /* 0x000e2800000e0000 */
[----:B------:R1:W2:Y:S01]  /*0080*/  SHFL.IDX PT, R10, R7, RZ, 0x1f ;  /* 0x00001fff070a7589 */ /* 0x0002a200000e0000 */
[----:B0-----:R-:W-:-:S13]  /*0090*/  ISETP.NE.OR P0, PT, R2, RZ, !P0 ;  /* 0x000000ff0200720c */ /* 0x001fda0004705670 */
[----:B-12---:R-:W-:Y:S05]  /*00a0*/  @P0 BRA `(.L_x_1) ;  /* 0x0000000000200947 */ /* 0x006fea0003800000 */
[----:B------:R-:W-:Y:S02]  /*00b0*/  ULDC.64 UR4, c[0x0][0x198] ;  /* 0x0000660000047ab9 */ /* 0x000fe40000000a00 */
[----:B------:R-:W-:Y:S02]  /*00c0*/  UIADD3 UR6, UP0, UR4, 0xf0, URZ ;  /* 0x000000f004067890 */ /* 0x000fe4000ff1e03f */
[----:B------:R-:W-:Y:S02]  /*00d0*/  UIADD3 UR4, UP1, UR4, 0x1f0, URZ ;  /* 0x000001f004047890 */ /* 0x000fe4000ff3e03f */
[----:B------:R-:W-:Y:S02]  /*00e0*/  UIADD3.X UR7, URZ, UR5, URZ, UP0, !UPT ;  /* 0x000000053f077290 */ /* 0x000fe400087fe43f */
[----:B------:R-:W-:-:S07]  /*00f0*/  UIADD3.X UR5, URZ, UR5, URZ, UP1, !UPT ;  /* 0x000000053f057290 */ /* 0x000fce0008ffe43f */
[----:B------:R0:W-:Y:S02]  /*0100*/  UTMACCTL.PF [UR6] ;  /* 0x00000000060079b9 */ /* 0x0001e40008040000 */
[----:B------:R0:W-:Y:S02]  /*0110*/  UTMACCTL.PF [UR4] ;  /* 0x00000000040079b9 */ /* 0x0001e40008040000 */
[----:B0-----:R-:W-:Y:S01]  /*0120*/  NOP ;  /* 0x0000000000007918 */ /* 0x001fe20000000000 */
.L_x_1:
[----:B------:R-:W-:Y:S05]  /*0130*/  BSYNC B0 ;  /* 0x0000000000007941 */ /* 0x000fea0003800000 */
.L_x_0:
[----:B------:R-:W0:Y:S02]  /*0140*/  SHFL.IDX PT, R8, R0, RZ, 0x1f ;  /* 0x00001fff00087589 */ /* 0x000e2400000e0000 */
[----:B0-----:R-:W-:-:S13]  /*0150*/  ISETP.NE.AND P0, PT, R8, RZ, PT ;  /* 0x000000ff0800720c */ /* 0x001fda0003f05270 */
[----:B------:R-:W-:Y:S05]  /*0160*/  @P0 BRA `(.L_x_2) ;  /* 0x0000000000500947 */ /* 0x000fea0003800000 */
[----:B------:R-:W0:Y:S01]  /*0170*/  S2UR UR8, SR_CgaCtaId ;  /* 0x00000000000879c3 */ /* 0x000e220000008800 */
[----:B------:R-:W-:Y:S01]  /*0180*/  UMOV UR4, 0x400 ;  /* 0x0000040000047882 */ /* 0x000fe20000000000 */
[----:B------:R-:W-:Y:S01]  /*0190*/  UMOV UR5, 0x1 ;  /* 0x0000000100057882 */ /* 0x000fe20000000000 */
[----:B------:R-:W-:Y:S01]  /*01a0*/  UMOV UR6, 0x2 ;  /* 0x0000000200067882 */ /* 0x000fe20000000000 */
[----:B------:R-:W-:Y:S01]  /*01b0*/  ELECT P0, URZ, PT ;  /* 0x00000000003f782f */ /* 0x000fe20003800000 */
[----:B------:R-:W-:-:S04]  /*01c0*/  UIADD3 UR6, -UR6, 0x100000, URZ ;  /* 0x0010000006067890 */ /* 0x000fc8000fffe13f */
[----:B------:R-:W-:Y:S02]  /*01d0*/  USHF.L.U32 UR7, UR6, 0xb, URZ ;  /* 0x0000000b06077899 */ /* 0x000fe4000800063f */
[----:B------:R-:W-:Y:S02]  /*01e0*/  USHF.L.U32 UR6, UR6, 0x1, URZ ;  /* 0x0000000106067899 */ /* 0x000fe4000800063f */
[----:B0-----:R-:W-:Y:S02]  /*01f0*/  ULEA UR8, UR8, UR4, 0x18 ;  /* 0x0000000408087291 */ /* 0x001fe4000f8ec03f */
[----:B------:R-:W-:-:S04]  /*0200*/  UIADD3 UR4, -UR5, 0x100000, URZ ;  /* 0x0010000005047890 */ /* 0x000fc8000fffe13f */
[----:B------:R-:W-:Y:S02]  /*0210*/  USHF.L.U32 UR5, UR4, 0xb, URZ ;  /* 0x0000000b04057899 */ /* 0x000fe4000800063f */
[----:B------:R-:W-:Y:S01]  /*0220*/  USHF.L.U32 UR4, UR4, 0x1, URZ ;  /* 0x0000000104047899 */ /* 0x000fe2000800063f */
[----:B------:R-:W0:Y:S11]  /*0230*/  FENCE.VIEW.ASYNC.S ;  /* 0x00000000000073c6 */ /* 0x000e360000000000 */
[----:B0-----:R0:W1:Y:S01]  /*0240*/  SYNCS.EXCH.64 URZ, [UR8], UR4 ;  /* 0x00000004083f75b2 */ /* 0x0010620008000100 */
[----:B------:R0:W2:Y:S01]  /*0250*/  SYNCS.EXCH.64 URZ, [UR8+0x18], UR6 ;  /* 0x00001806083f75b2 */ /* 0x0000a20008000100 */
[----:B------:R0:W3:Y:S01]  /*0260*/  SYNCS.EXCH.64 URZ, [UR8+0x8], UR4 ;  /* 0x00000804083f75b2 */ /* 0x0000e20008000100 */
[----:B------:R0:W4:Y:S01]  /*0270*/  SYNCS.EXCH.64 URZ, [UR8+0x20], UR6 ;  /* 0x00002006083f75b2 */ /* 0x0001220008000100 */
[----:B------:R0:W0:Y:S01]  /*0280*/  SYNCS.EXCH.64 URZ, [UR8+0x10], UR4 ;  /* 0x00001004083f75b2 */ /* 0x0000220008000100 */
[----:B------:R0:W0:Y:S01]  /*0290*/  SYNCS.EXCH.64 URZ, [UR8+0x28], UR6 ;  /* 0x00002806083f75b2 */ /* 0x0000220008000100 */
[----:B------:R-:W-:Y:S01]  /*02a0*/  NOP ;  /* 0x0000000000007918 */ /* 0x000fe20000000000 */
.L_x_2:
[----:B------:R-:W5:Y:S01]  /*02b0*/  SHFL.IDX PT, R9, R0, RZ, 0x1f ;  /* 0x00001fff00097589 */ /* 0x000f6200000e0000 */
[----:B------:R-:W-:Y:S01]  /*02c0*/  SHF.R.S32.HI R4, RZ, 0x1f, R5 ;  /* 0x0000001fff047819 */ /* 0x000fe20000011405 */
[----:B------:R-:W1:Y:S01]  /*02d0*/  S2UR UR12, SR_CTAID.X ;  /* 0x00000000000c79c3 */ /* 0x000e620000002500 */
[----:B------:R-:W-:Y:S01]  /*02e0*/  ELECT P0, URZ, PT ;  /* 0x00000000003f782f */ /* 0x000fe20003800000 */
[----:B------:R1:W2:Y:S01]  /*02f0*/  SHFL.IDX PT, R11, R0, RZ, 0x1f ;  /* 0x00001fff000b7589 */ /* 0x0002a200000e0000 */
[----:B------:R-:W-:Y:S02]  /*0300*/  LEA.HI R4, R4, R5, RZ, 0x7 ;  /* 0x0000000504047211 */ /* 0x000fe400078f38ff */
[----:B------:R-:W-:Y:S02]  /*0310*/  ELECT P1, URZ, PT ;  /* 0x00000000003f782f */ /* 0x000fe40003820000 */
[----:B------:R-:W-:Y:S01]  /*0320*/  SHF.R.S32.HI R13, RZ, 0x1f, R8 ;  /* 0x0000001fff0d7819 */ /* 0x000fe20000011408 */
[----:B------:R-:W3:Y:S01]  /*0330*/  S2R R6, SR_CTAID.Y ;  /* 0x0000000000067919 */ /* 0x000ee20000002600 */
[----:B------:R-:W-:Y:S01]  /*0340*/  LOP3.LUT R4, R4, 0xffffff80, RZ, 0xc0, !PT ;  /* 0xffffff8004047812 */ /* 0x000fe200078ec0ff */
[----:B------:R-:W4:Y:S01]  /*0350*/  LDC R14, c[0x0][0x140] ;  /* 0x00005000ff0e7b82 */ /* 0x000f220000000800 */
[----:B0-----:R-:W-:Y:S01]  /*0360*/  ULDC UR4, c[0x0][0x150] ;  /* 0x0000540000047ab9 */ /* 0x001fe20000000800 */
[----:B------:R-:W-:Y:S01]  /*0370*/  LEA.HI R13, R13, R8, RZ, 0x2 ;  /* 0x000000080d0d7211 */ /* 0x000fe200078f10ff */
[----:B------:R-:W0:Y:S01]  /*0380*/  SHFL.IDX PT, R16, R7, RZ, 0x1f ;  /* 0x00001fff07107589 */ /* 0x000e2200000e0000 */
[----:B------:R-:W-:Y:S01]  /*0390*/  IMAD.IADD R4, R5, 0x1, -R4 ;  /* 0x0000000105047824 */ /* 0x000fe200078e0a04 */
[----:B------:R-:W-:Y:S01]  /*03a0*/  UMOV UR11, 0x80 ;  /* 0x00000080000b7882 */ /* 0x000fe20000000000 */
[----:B------:R-:W-:Y:S01]  /*03b0*/  LOP3.LUT R13, R13, 0x3ffffffc, RZ, 0xc0, !PT ;  /* 0x3ffffffc0d0d7812 */ /* 0x000fe200078ec0ff */
[----:B------:R-:W-:Y:S01]  /*03c0*/  NOP ;  /* 0x0000000000007918 */ /* 0x000fe20000000000 */
[----:B------:R-:W0:Y:S01]  /*03d0*/  LDC R15, c[0x0][0x144] ;  /* 0x00005100ff0f7b82 */ /* 0x000e220000000800 */
[----:B------:R-:W-:Y:S01]  /*03e0*/  SHF.R.S32.HI R3, RZ, 0x1f, R4 ;  /* 0x0000001fff037819 */ /* 0x000fe20000011404 */
[----:B------:R-:W-:Y:S01]  /*03f0*/  NOP ;  /* 0x0000000000007918 */ /* 0x000fe20000000000 */
[----:B------:R-:W-:Y:S01]  /*0400*/  IMAD.IADD R8, R8, 0x1, -R13 ;  /* 0x0000000108087824 */ /* 0x000fe200078e0a0d */
[C---:B------:R-:W-:Y:S01]  /*0410*/  ISETP.NE.AND P4, PT, R10.reuse, RZ, PT ;  /* 0x000000ff0a00720c */ /* 0x040fe20003f85270 */
[----:B------:R-:W-:Y:S01]  /*0420*/  VIADD R33, R10, 0xffffffff ;  /* 0xffffffff0a217836 */ /* 0x000fe20000000000 */
[----:B-----5:R-:W-:Y:S01]  /*0430*/  ISETP.NE.OR P0, PT, R9, RZ, !P0 ;  /* 0x000000ff0900720c */ /* 0x020fe20004705670 */
[----:B------:R-:W-:Y:S01]  /*0440*/  IMAD.MOV.U32 R89, RZ, RZ, 0x1 ;  /* 0x00000001ff597424 */ /* 0x000fe200078e00ff */
[----:B------:R-:W-:Y:S01]  /*0450*/  LEA.HI R9, R3, R4, RZ, 0x3 ;  /* 0x0000000403097211 */ /* 0x000fe200078f18ff */
[----:B------:R-:W5:Y:S01]  /*0460*/  LDC R21, c[0x0][0x148] ;  /* 0x00005200ff157b82 */ /* 0x000f620000000800 */
[----:B-1----:R-:W-:-:S02]  /*0470*/  I2FP.F32.U32 R12, UR12 ;  /* 0x0000000c000c7c45 */ /* 0x002fc40008201000 */
[--C-:B------:R-:W-:Y:S02]  /*0480*/  SHF.R.S32.HI R0, RZ, 0x3, R9.reuse ;  /* 0x00000003ff007819 */ /* 0x100fe40000011409 */
[----:B------:R-:W-:Y:S01]  /*0490*/  SHF.R.S32.HI R9, RZ, 0x1f, R9 ;  /* 0x0000001fff097819 */ /* 0x000fe20000011409 */
[----:B------:R-:W-:Y:S01]  /*04a0*/  FMUL R12, R12, UR4 ;  /* 0x000000040c0c7c20 */ /* 0x000fe20008400000 */
[----:B--2---:R-:W-:Y:S01]  /*04b0*/  ISETP.NE.OR P1, PT, R11, RZ, !P1 ;  /* 0x000000ff0b00720c */ /* 0x004fe20004f25670 */
[----:B------:R-:W-:Y:S01]  /*04c0*/  ULDC UR4, c[0x0][0x154] ;  /* 0x0000550000047ab9 */ /* 0x000fe20000000800 */
[----:B------:R-:W-:Y:S01]  /*04d0*/  LEA.HI R11, R9, R0, RZ, 0x2 ;  /* 0x00000000090b7211 */ /* 0x000fe200078f10ff */
[----:B------:R-:W-:Y:S01]  /*04e0*/  VOTEU.ALL UP1, P0 ;  /* 0x00000000003f7886 */ /* 0x000fe20000020000 */
[----:B------:R-:W-:Y:S01]  /*04f0*/  SHF.R.S32.HI R9, RZ, 0x1f, R2 ;  /* 0x0000001fff097819 */ /* 0x000fe20000011402 */
[----:B------:R-:W1:Y:S01]  /*0500*/  F2I.U32.TRUNC.NTZ R12, R12 ;  /* 0x0000000c000c7305 */ /* 0x000e62000020f000 */
[----:B------:R-:W-:Y:S01]  /*0510*/  LOP3.LUT R11, R11, 0xfffffffc, RZ, 0xc0, !PT ;  /* 0xfffffffc0b0b7812 */ /* 0x000fe200078ec0ff */
[----:B------:R-:W-:Y:S01]  /*0520*/  VOTEU.ALL UP0, P0 ;  /* 0x00000000003f7886 */ /* 0x000fe20000000000 */
[----:B------:R-:W-:Y:S01]  /*0530*/  LEA.HI R9, R9, R2, RZ, 0x2 ;  /* 0x0000000209097211 */ /* 0x000fe200078f10ff */
[----:B------:R-:W2:Y:S01]  /*0540*/  @!UP1 S2UR UR7, SR_CgaCtaId ;  /* 0x00000000000799c3 */ /* 0x000ea20000008800 */
[----:B----4-:R-:W-:Y:S01]  /*0550*/  ISETP.EQ.U32.AND P2, PT, R14, 0x1, PT ;  /* 0x000000010e00780c */ /* 0x010fe20003f42070 */
[----:B------:R-:W-:Y:S01]  /*0560*/  IMAD.IADD R11, R0, 0x1, -R11 ;  /* 0x00000001000b7824 */ /* 0x000fe200078e0a0b */
[----:B------:R-:W-:Y:S01]  /*0570*/  LOP3.LUT R9, R9, 0xfffffffc, RZ, 0xc0, !PT ;  /* 0xfffffffc09097812 */ /* 0x000fe200078ec0ff */
[----:B------:R-:W-:Y:S01]  /*0580*/  VOTEU.ALL UP2, P1 ;  /* 0x00000000003f7886 */ /* 0x000fe20000840000 */
[----:B------:R-:W-:Y:S01]  /*0590*/  @!UP1 UMOV UR6, 0x400 ;  /* 0x0000040000069882 */ /* 0x000fe20000000000 */
[----:B------:R-:W-:Y:S01]  /*05a0*/  IMAD R8, R8, 0x4, R11 ;  /* 0x0000000408087824 */ /* 0x000fe200078e020b */
[----:B------:R-:W-:Y:S01]  /*05b0*/  VOTEU.ALL UP3, P1 ;  /* 0x00000000003f7886 */ /* 0x000fe20000860000 */
[----:B------:R-:W-:Y:S01]  /*05c0*/  IMAD.IADD R14, R2, 0x1, -R9 ;  /* 0x00000001020e7824 */ /* 0x000fe200078e0a09 */
[----:B---3--:R-:W-:Y:S01]  /*05d0*/  I2FP.F32.U32 R2, R6 ;  /* 0x0000000600027245 */ /* 0x008fe20000201000 */
[----:B------:R-:W3:Y:S01]  /*05e0*/  @!UP2 S2UR UR10, SR_CgaCtaId ;  /* 0x00000000000aa9c3 */ /* 0x000ee20000008800 */
[----:B------:R-:W-:Y:S01]  /*05f0*/  LEA.HI R0, R8, R8, RZ, 0x1 ;  /* 0x0000000808007211 */ /* 0x000fe200078f08ff */
[----:B-1----:R-:W-:Y:S01]  /*0600*/  IMAD.MOV R12, RZ, RZ, -R12 ;  /* 0x000000ffff0c7224 */ /* 0x002fe200078e0a0c */
[----:B------:R-:W-:Y:S01]  /*0610*/  @!UP2 UMOV UR9, 0x400 ;  /* 0x000004000009a882 */ /* 0x000fe20000000000 */
[----:B------:R-:W-:Y:S01]  /*0620*/  FMUL R2, R2, UR4 ;  /* 0x0000000402027c20 */ /* 0x000fe20008400000 */
[----:B------:R-:W-:Y:S01]  /*0630*/  LOP3.LUT R11, R0, 0xfffffffe, RZ, 0xc0, !PT ;  /* 0xfffffffe000b7812 */ /* 0x000fe200078ec0ff */
[----:B0-----:R-:W-:Y:S01]  /*0640*/  IMAD R20, R15, R12, UR12 ;  /* 0x0000000c0f147e24 */ /* 0x001fe2000f8e020c */
[----:B------:R-:W-:Y:S01]  /*0650*/  UMOV UR4, 0x20 ;  /* 0x0000002000047882 */ /* 0x000fe20000000000 */
[----:B------:R-:W-:Y:S01]  /*0660*/  IMAD.SHL.U32 R9, R8, 0x4, RZ ;  /* 0x0000000408097824 */ /* 0x000fe200078e00ff */
[----:B------:R-:W-:-:S04]  /*0670*/  @!UP1 UIADD3 UR4, -UR4, 0x100000, URZ ;  /* 0x0010000004049890 */ /* 0x000fc8000fffe13f */
[----:B------:R-:W-:Y:S02]  /*0680*/  @!UP1 USHF.L.U32 UR5, UR4, 0xb, URZ ;  /* 0x0000000b04059899 */ /* 0x000fe4000800063f */
[----:B------:R-:W-:Y:S01]  /*0690*/  @!UP1 USHF.L.U32 UR4, UR4, 0x1, URZ ;  /* 0x0000000104049899 */ /* 0x000fe2000800063f */
[C---:B------:R-:W-:Y:S01]  /*06a0*/  IMAD.IADD R11, R8.reuse, 0x1, -R11 ;  /* 0x00000001080b7824 */ /* 0x040fe200078e0a0b */
[----:B------:R-:W0:Y:S01]  /*06b0*/  F2I.U32.TRUNC.NTZ R2, R2 ;  /* 0x0000000200027305 */ /* 0x000e22000020f000 */
[----:B------:R-:W-:Y:S01]  /*06c0*/  VOTEU.ALL UP4, P1 ;  /* 0x00000000003f7886 */ /* 0x000fe20000880000 */
[----:B------:R-:W-:Y:S01]  /*06d0*/  LOP3.LUT R88, R8, 0xc, R9, 0x78, !PT ;  /* 0x0000000c08587812 */ /* 0x000fe200078e7809 */
[----:B--2---:R-:W-:Y:S01]  /*06e0*/  @!UP1 ULEA UR8, UR7, UR6, 0x18 ;  /* 0x0000000607089291 */ /* 0x004fe2000f8ec03f */
[----:B------:R-:W-:Y:S01]  /*06f0*/  ISETP.NE.AND P3, PT, R11, R20, PT ;  /* 0x000000140b00720c */ /* 0x000fe20003f65270 */
[----:B------:R-:W-:-:S04]  /*0700*/  @!UP2 UIADD3 UR6, -UR11, 0x100000, URZ ;  /* 0x001000000b06a890 */ /* 0x000fc8000fffe13f */
[----:B------:R-:W-:Y:S02]  /*0710*/  @!UP2 USHF.L.U32 UR7, UR6, 0xb, URZ ;  /* 0x0000000b0607a899 */ /* 0x000fe4000800063f */
[----:B------:R-:W-:Y:S01]  /*0720*/  @!UP2 USHF.L.U32 UR6, UR6, 0x1, URZ ;  /* 0x000000010606a899 */ /* 0x000fe2000800063f */
[----:B------:R-:W-:Y:S01]  /*0730*/  ISETP.GE.U32.AND P6, PT, R33, 0x2, PT ;  /* 0x000000022100780c */ /* 0x000fe20003fc6070 */
[----:B------:R-:W-:Y:S01]  /*0740*/  VOTEU.ALL UP5, P1 ;  /* 0x00000000003f7886 */ /* 0x000fe200008a0000 */
[----:B------:R-:W-:Y:S01]  /*0750*/  VOTEU.ALL UP1, P0 ;  /* 0x00000000003f7886 */ /* 0x000fe20000020000 */
[----:B------:R-:W-:Y:S02]  /*0760*/  LOP3.LUT P0, RZ, R4, 0x7, RZ, 0xc0, !PT ;  /* 0x0000000704ff7812 */ /* 0x000fe4000780c0ff */
[----:B------:R-:W-:Y:S01]  /*0770*/  R2UR UR43, R16 ;  /* 0x00000000102b72ca */ /* 0x000fe200000e0000 */
[----:B---3--:R-:W-:Y:S01]  /*0780*/  @!UP2 ULEA UR9, UR10, UR9, 0x18 ;  /* 0x000000090a09a291 */ /* 0x008fe2000f8ec03f */
[C---:B------:R-:W-:Y:S01]  /*0790*/  ISETP.LT.U32.AND P0, PT, R88.reuse, 0x2, !P0 ;  /* 0x000000025800780c */ /* 0x040fe20004701070 */
[----:B0-----:R-:W-:Y:S01]  /*07a0*/  IMAD.MOV R24, RZ, RZ, -R2 ;  /* 0x000000ffff187224 */ /* 0x001fe200078e0a02 */
[----:B------:R-:W-:Y:S01]  /*07b0*/  VOTEU.ALL UP2, P1 ;  /* 0x00000000003f7886 */ /* 0x000fe20000840000 */
[----:B------:R-:W-:Y:S01]  /*07c0*/  @P3 LEA.HI R0, R88, R88, RZ, 0x1 ;  /* 0x0000005858003211 */ /* 0x000fe200078f08ff */
[----:B------:R-:W0:Y:S02]  /*07d0*/  FENCE.VIEW.ASYNC.S ;  /* 0x00000000000073c6 */ /* 0x000e240000000000 */
[----:B0-----:R0:W1:Y:S01]  /*07e0*/  @!UP0 SYNCS.EXCH.64 URZ, [UR8+0x60], UR4 ;  /* 0x00006004083f85b2 */ /* 0x0010620008000100 */
[----:B------:R-:W-:Y:S01]  /*07f0*/  ISETP.NE.AND P1, PT, R14, 0x3, PT ;  /* 0x000000030e00780c */ /* 0x000fe20003f25270 */
[----:B-----5:R-:W-:Y:S01]  /*0800*/  IMAD R9, R21, R24, R6 ;  /* 0x0000001815097224 */ /* 0x020fe200078e0206 */
[----:B------:R-:W-:-:S02]  /*0810*/  @P3 SHF.R.S32.HI R0, RZ, 0x1, R0 ;  /* 0x00000001ff003819 */ /* 0x000fc40000011400 */
[----:B------:R-:W-:Y:S02]  /*0820*/  ISETP.EQ.OR P1, PT, R14, RZ, !P1 ;  /* 0x000000ff0e00720c */ /* 0x000fe40004f22670 */
[----:B------:R-:W-:Y:S02]  /*0830*/  @P3 ISETP.NE.AND P5, PT, R0, R9, PT ;  /* 0x000000090000320c */ /* 0x000fe40003fa5270 */
[----:B------:R-:W-:Y:S02]  /*0840*/  ISETP.EQ.AND P1, PT, R10, RZ, P1 ;  /* 0x000000ff0a00720c */ /* 0x000fe40000f22270 */
[----:B------:R-:W-:Y:S02]  /*0850*/  SEL R0, RZ, 0x1, !P0 ;  /* 0x00000001ff007807 */ /* 0x000fe40004000000 */
[----:B------:R-:W-:Y:S02]  /*0860*/  @P3 SEL R89, RZ, 0x1, P5 ;  /* 0x00000001ff593807 */ /* 0x000fe40002800000 */
[----:B------:R-:W-:Y:S01]  /*0870*/  SEL R23, RZ, 0x1, !P1 ;  /* 0x00000001ff177807 */ /* 0x000fe20004800000 */
[----:B------:R0:W2:Y:S01]  /*0880*/  @!UP1 SYNCS.EXCH.64 URZ, [UR8+0x68], UR4 ;  /* 0x00006804083f95b2 */ /* 0x0000a20008000100 */
[----:B------:R-:W-:Y:S01]  /*0890*/  NOP ;  /* 0x0000000000007918 */ /* 0x000fe20000000000 */
[----:B------:R-:W-:-:S02]  /*08a0*/  LOP3.LUT R89, R89, R0, RZ, 0xc0, !PT ;  /* 0x0000000059597212 */ /* 0x000fc400078ec0ff */
[----:B------:R-:W-:Y:S01]  /*08b0*/  SEL R23, R23, 0x2, P6 ;  /* 0x0000000217177807 */ /* 0x000fe20003000000 */
[----:B------:R0:W3:Y:S01]  /*08c0*/  @!UP2 SYNCS.EXCH.64 URZ, [UR9+0x40], UR6 ;  /* 0x00004006093fa5b2 */ /* 0x0000e20008000100 */
[----:B------:R0:W4:Y:S01]  /*08d0*/  @!UP3 SYNCS.EXCH.64 URZ, [UR9+0x48], UR6 ;  /* 0x00004806093fb5b2 */ /* 0x0001220008000100 */
[----:B------:R0:W0:Y:S01]  /*08e0*/  @!UP4 SYNCS.EXCH.64 URZ, [UR9+0x50], UR6 ;  /* 0x00005006093fc5b2 */ /* 0x0000220008000100 */
[----:B------:R0:W0:Y:S01]  /*08f0*/  @!UP5 SYNCS.EXCH.64 URZ, [UR9+0x58], UR6 ;  /* 0x00005806093fd5b2 */ /* 0x0000220008000100 */
[----:B------:R-:W-:Y:S01]  /*0900*/  NOP ;  /* 0x0000000000007918 */ /* 0x000fe20000000000 */
[----:B-1----:R-:W-:Y:S05]  /*0910*/  @!P2 BRA `(.L_x_3) ;  /* 0x000000000008a947 */ /* 0x002fea0003800000 */
[----:B0-234-:R-:W-:Y:S01]  /*0920*/  UCGABAR_ARV ;  /* 0x00000000000079c7 */ /* 0x01dfe20008000000 */
[----:B------:R-:W-:Y:S05]  /*0930*/  BRA `(.L_x_4) ;  /* 0x0000000000047947 */ /* 0x000fea0003800000 */
.L_x_3:
[----:B0-234-:R-:W-:Y:S01]  /*0940*/  NOP ;  /* 0x0000000000007918 */ /* 0x01dfe20000000000 */
.L_x_4:
[----:B------:R-:W-:Y:S01]  /*0950*/  ULDC.64 UR4, c[0x0][0x598] ;  /* 0x0001660000047ab9 */ /* 0x000fe20000000a00 */
[----:B------:R-:W-:Y:S01]  /*0960*/  ULDC.64 UR36, c[0x0][0x208] ;  /* 0x0000820000247ab9 */ /* 0x000fe20000000a00 */
[----:B------:R-:W-:-:S04]  /*0970*/  ISETP.NE.U32.AND P0, PT, RZ, UR4, PT ;  /* 0x00000004ff007c0c */ /* 0x000fc8000bf05070 */
[----:B------:R-:W-:-:S13]  /*0980*/  ISETP.NE.AND.EX P0, PT, RZ, UR5, PT, P0 ;  /* 0x00000005ff007c0c */ /* 0x000fda000bf05300 */
[----:B------:R-:W-:Y:S05]  /*0990*/  @!P0 BRA `(.L_x_5) ;  /* 0x00000000001c8947 */ /* 0x000fea0003800000 */
[----:B------:R-:W0:Y:S02]  /*09a0*/  LDC.64 R8, c[0x0][0x598] ;  /* 0x00016600ff087b82 */ /* 0x000e240000000a00 */
[----:B0-----:R-:W2:Y:S02]  /*09b0*/  LDG.E.64 R8, desc[UR36][R8.64] ;  /* 0x0000002408087981 */ /* 0x001ea4000c1e1b00 */
[----:B--2---:R-:W-:-:S04]  /*09c0*/  ISETP.NE.U32.AND P0, PT, R8, RZ, PT ;  /* 0x000000ff0800720c */ /* 0x004fc80003f05070 */
[----:B------:R-:W-:-:S13]  /*09d0*/  ISETP.NE.AND.EX P0, PT, R9, RZ, PT, P0 ;  /* 0x000000ff0900720c */ /* 0x000fda0003f05300 */
[----:B------:R-:W-:Y:S05]  /*09e0*/  @!P0 BRA `(.L_x_5) ;  /* 0x0000000000088947 */ /* 0x000fea0003800000 */
[----:B------:R0:W5:Y:S01]  /*09f0*/  LD.E R90, desc[UR36][R8.64] ;  /* 0x00000024085a7980 */ /* 0x000162000c101900 */
[----:B------:R-:W-:Y:S05]  /*0a00*/  BRA `(.L_x_6) ;  /* 0x0000000000247947 */ /* 0x000fea0003800000 */
.L_x_5:
[----:B------:R-:W-:Y:S02]  /*0a10*/  ULDC.64 UR4, c[0x0][0x588] ;  /* 0x0001620000047ab9 */ /* 0x000fe40000000a00 */
[----:B------:R-:W-:-:S04]  /*0a20*/  ISETP.NE.U32.AND P0, PT, RZ, UR4, PT ;  /* 0x00000004ff007c0c */ /* 0x000fc8000bf05070 */
[----:B------:R-:W-:-:S13]  /*0a30*/  ISETP.NE.AND.EX P0, PT, RZ, UR5, PT, P0 ;  /* 0x00000005ff007c0c */ /* 0x000fda000bf05300 */
[----:B------:R-:W-:Y:S05]  /*0a40*/  @!P0 BRA `(.L_x_7) ;  /* 0x00000000000c8947 */ /* 0x000fea0003800000 */
[----:B------:R-:W0:Y:S02]  /*0a50*/  LDC.64 R90, c[0x0][0x588] ;  /* 0x00016200ff5a7b82 */ /* 0x000e240000000a00 */
[----:B0-----:R1:W5:Y:S01]  /*0a60*/  LDG.E R90, desc[UR36][R90.64] ;  /* 0x000000245a5a7981 */ /* 0x001362000c1e1900 */
[----:B------:R-:W-:Y:S05]  /*0a70*/  BRA `(.L_x_6) ;  /* 0x0000000000087947 */ /* 0x000fea0003800000 */
.L_x_7:
[----:B------:R-:W-:Y:S02]  /*0a80*/  ULDC UR4, c[0x0][0x580] ;  /* 0x0001600000047ab9 */ /* 0x000fe40000000800 */
[----:B------:R-:W-:-:S07]  /*0a90*/  IMAD.U32 R90, RZ, RZ, UR4 ;  /* 0x00000004ff5a7e24 */ /* 0x000fce000f8e00ff */
.L_x_6:
[----:B------:R-:W-:Y:S02]  /*0aa0*/  ULDC.64 UR4, c[0x0][0x5a0] ;  /* 0x0001680000047ab9 */ /* 0x000fe40000000a00 */
[----:B------:R-:W-:-:S04]  /*0ab0*/  ISETP.NE.U32.AND P0, PT, RZ, UR4, PT ;  /* 0x00000004ff007c0c */ /* 0x000fc8000bf05070 */
[----:B------:R-:W-:-:S13]  /*0ac0*/  ISETP.NE.AND.EX P0, PT, RZ, UR5, PT, P0 ;  /* 0x00000005ff007c0c */ /* 0x000fda000bf05300 */
[----:B------:R-:W-:Y:S05]  /*0ad0*/  @!P0 BRA `(.L_x_8) ;  /* 0x00000000001c8947 */ /* 0x000fea0003800000 */
[----:B0-----:R-:W0:Y:S02]  /*0ae0*/  LDC.64 R8, c[0x0][0x5a0] ;  /* 0x00016800ff087b82 */ /* 0x001e240000000a00 */
[----:B0-----:R-:W2:Y:S02]  /*0af0*/  LDG.E.64 R8, desc[UR36][R8.64] ;  /* 0x0000002408087981 */ /* 0x001ea4000c1e1b00 */
[----:B--2---:R-:W-:-:S04]  /*0b00*/  ISETP.NE.U32.AND P0, PT, R8, RZ, PT ;  /* 0x000000ff0800720c */ /* 0x004fc80003f05070 */
[----:B------:R-:W-:-:S13]  /*0b10*/  ISETP.NE.AND.EX P0, PT, R9, RZ, PT, P0 ;  /* 0x000000ff0900720c */ /* 0x000fda0003f05300 */
[----:B------:R-:W-:Y:S05]  /*0b20*/  @!P0 BRA `(.L_x_8) ;  /* 0x0000000000088947 */ /* 0x000fea0003800000 */
[----:B-1----:R0:W5:Y:S01]  /*0b30*/  LD.E R91, desc[UR36][R8.64] ;  /* 0x00000024085b7980 */ /* 0x002162000c101900 */
[----:B------:R-:W-:Y:S05]  /*0b40*/  BRA `(.L_x_9) ;  /* 0x0000000000247947 */ /* 0x000fea0003800000 */
.L_x_8:
[----:B------:R-:W-:Y:S02]  /*0b50*/  ULDC.64 UR4, c[0x0][0x590] ;  /* 0x0001640000047ab9 */ /* 0x000fe40000000a00 */
[----:B------:R-:W-:-:S04]  /*0b60*/  ISETP.NE.U32.AND P0, PT, RZ, UR4, PT ;  /* 0x00000004ff007c0c */ /* 0x000fc8000bf05070 */
[----:B------:R-:W-:-:S13]  /*0b70*/  ISETP.NE.AND.EX P0, PT, RZ, UR5, PT, P0 ;  /* 0x00000005ff007c0c */ /* 0x000fda000bf05300 */
[----:B------:R-:W-:Y:S05]  /*0b80*/  @!P0 BRA `(.L_x_10) ;  /* 0x00000000000c8947 */ /* 0x000fea0003800000 */
[----:B0-----:R-:W1:Y:S02]  /*0b90*/  LDC.64 R8, c[0x0][0x590] ;  /* 0x00016400ff087b82 */ /* 0x001e640000000a00 */
[----:B-1----:R1:W5:Y:S01]  /*0ba0*/  LDG.E R91, desc[UR36][R8.64] ;  /* 0x00000024085b7981 */ /* 0x002362000c1e1900 */
[----:B------:R-:W-:Y:S05]  /*0bb0*/  BRA `(.L_x_9) ;  /* 0x0000000000087947 */ /* 0x000fea0003800000 */
.L_x_10:
[----:B------:R-:W-:Y:S02]  /*0bc0*/  ULDC UR4, c[0x0][0x584] ;  /* 0x0001610000047ab9 */ /* 0x000fe40000000800 */
[----:B-1----:R-:W-:-:S07]  /*0bd0*/  IMAD.U32 R91, RZ, RZ, UR4 ;  /* 0x00000004ff5b7e24 */ /* 0x002fce000f8e00ff */
.L_x_9:
[----:B------:R-:W2:Y:S01]  /*0be0*/  LDC R2, c[0x0][0x65c] ;  /* 0x00019700ff027b82 */ /* 0x000ea20000000800 */
[----:B------:R-:W-:Y:S01]  /*0bf0*/  ULDC UR6, c[0x0][0x28c] ;  /* 0x0000a30000067ab9 */ /* 0x000fe20000000800 */
[----:B------:R-:W-:Y:S01]  /*0c00*/  ISETP.NE.AND P0, PT, R10, 0x2, PT ;  /* 0x000000020a00780c */ /* 0x000fe20003f05270 */
[----:B------:R-:W-:Y:S01]  /*0c10*/  UIADD3 UR6, UR6, 0x7f, URZ ;  /* 0x0000007f06067890 */ /* 0x000fe2000fffe03f */
[----:B01----:R-:W-:Y:S01]  /*0c20*/  IMAD.U32 R8, RZ, RZ, UR12 ;  /* 0x0000000cff087e24 */ /* 0x003fe2000f8e00ff */
[----:B------:R-:W-:Y:S01]  /*0c30*/  UMOV UR38, URZ ;  /* 0x0000003f00267c82 */ /* 0x000fe20008000000 */
[----:B------:R-:W-:Y:S01]  /*0c40*/  UMOV UR39, URZ ;  /* 0x0000003f00277c82 */ /* 0x000fe20008000000 */
[----:B------:R-:W-:Y:S01]  /*0c50*/  USHF.R.S32.HI UR7, URZ, 0x1f, UR6 ;  /* 0x0000001f3f077899 */ /* 0x000fe20008011406 */
[----:B------:R-:W-:-:S03]  /*0c60*/  ULDC.64 UR8, c[0x0][0x650] ;  /* 0x0001940000087ab9 */ /* 0x000fc60000000a00 */
[----:B------:R-:W-:-:S04]  /*0c70*/  ULEA.HI UR7, UR7, UR6, URZ, 0x7 ;  /* 0x0000000607077291 */ /* 0x000fc8000f8f383f */
[----:B------:R-:W-:Y:S01]  /*0c80*/  USHF.R.S32.HI UR40, URZ, 0x7, UR7 ;  /* 0x000000073f287899 */ /* 0x000fe20008011407 */
[----:B--2---:R-:W-:-:S13]  /*0c90*/  ISETP.NE.AND P1, PT, R2, 0x1, PT ;  /* 0x000000010200780c */ /* 0x004fda0003f25270 */
[----:B------:R-:W0:Y:S01]  /*0ca0*/  @P1 LDC R17, c[0x0][0x10] ;  /* 0x00000400ff111b82 */ /* 0x000e220000000800 */
[----:B------:R-:W-:Y:S02]  /*0cb0*/  @P1 IMAD.MOV.U32 R7, RZ, RZ, RZ ;  /* 0x000000ffff071224 */ /* 0x000fe400078e00ff */
[----:B------:R-:W-:-:S05]  /*0cc0*/  @P1 IMAD.MOV.U32 R9, RZ, RZ, RZ ;  /* 0x000000ffff091224 */ /* 0x000fca00078e00ff */
[----:B------:R-:W1:Y:S01]  /*0cd0*/  @!P1 LDC R11, c[0x0][0xc] ;  /* 0x00000300ff0b9b82 */ /* 0x000e620000000800 */
[----:B------:R-:W-:Y:S01]  /*0ce0*/  ULDC UR4, c[0x0][0xc] ;  /* 0x0000030000047ab9 */ /* 0x000fe20000000800 */
[----:B------:R-:W-:Y:S02]  /*0cf0*/  ULDC UR5, c[0x0][0x10] ;  /* 0x0000040000057ab9 */ /* 0x000fe40000000800 */
[----:B------:R-:W-:-:S04]  /*0d00*/  UIMAD.WIDE.U32 UR4, UR4, UR5, URZ ;  /* 0x00000005040472a5 */ /* 0x000fc8000f8e003f */
[----:B------:R-:W2:Y:S01]  /*0d10*/  LDC R0, c[0x0][0x14] ;  /* 0x00000500ff007b82 */ /* 0x000ea20000000800 */
[----:B0-----:R-:W-:-:S04]  /*0d20*/  @P1 IMAD.WIDE.U32 R16, R17, UR12, R6 ;  /* 0x0000000c11101c25 */ /* 0x001fc8000f8e0006 */
[----:B------:R-:W-:Y:S02]  /*0d30*/  @P1 IMAD.IADD R17, R17, 0x1, R9 ;  /* 0x0000000111111824 */ /* 0x000fe400078e0209 */
[----:B------:R-:W-:Y:S02]  /*0d40*/  IMAD.MOV.U32 R9, RZ, RZ, RZ ;  /* 0x000000ffff097224 */ /* 0x000fe400078e00ff */
[----:B-1----:R-:W-:-:S04]  /*0d50*/  @!P1 IMAD.WIDE.U32 R8, R6, R11, R8 ;  /* 0x0000000b06089225 */ /* 0x002fc800078e0008 */
[----:B------:R-:W-:Y:S02]  /*0d60*/  @!P1 IMAD.MOV.U32 R16, RZ, RZ, R8 ;  /* 0x000000ffff109224 */ /* 0x000fe400078e0008 */
[----:B--2---:R-:W-:-:S04]  /*0d70*/  IMAD.WIDE.U32 R12, R0, UR4, RZ ;  /* 0x00000004000c7c25 */ /* 0x004fc8000f8e00ff */
[----:B------:R-:W-:Y:S01]  /*0d80*/  IMAD R10, R0, UR5, RZ ;  /* 0x00000005000a7c24 */ /* 0x000fe2000f8e02ff */
[----:B------:R0:W-:Y:S01]  /*0d90*/  STL.64 [R1], R12 ;  /* 0x0000000c01007387 */ /* 0x0001e20000100a00 */
[----:B------:R-:W-:Y:S02]  /*0da0*/  @!P1 IMAD.MOV.U32 R17, RZ, RZ, R9 ;  /* 0x000000ffff119224 */ /* 0x000fe400078e0009 */
[----:B------:R-:W-:Y:S01]  /*0db0*/  IMAD.IADD R0, R13, 0x1, R10 ;  /* 0x000000010d007824 */ /* 0x000fe200078e020a */
[----:B------:R-:W-:Y:S06]  /*0dc0*/  @P0 BRA `(.L_x_11) ;  /* 0x0000000000200947 */ /* 0x000fec0003800000 */
[----:B------:R-:W-:Y:S01]  /*0dd0*/  UISETP.GE.U32.AND UP0, UPT, UR40, 0x3, UPT ;  /* 0x000000032800788c */ /* 0x000fe2000bf06070 */
[----:B------:R-:W-:Y:S01]  /*0de0*/  IADD3 R16, P0, R16, R12, RZ ;  /* 0x0000000c10107210 */ /* 0x000fe20007f1e0ff */
[----:B------:R-:W-:Y:S01]  /*0df0*/  UIMAD.WIDE.U32 UR4, UR40, -0x55555555, URZ ;  /* 0xaaaaaaab280478a5 */ /* 0x000fe2000f8e003f */
[----:B------:R-:W-:-:S03]  /*0e00*/  UMOV UR39, URZ ;  /* 0x0000003f00277c82 */ /* 0x000fc60008000000 */
[----:B------:R-:W-:Y:S01]  /*0e10*/  USHF.R.U32.HI UR4, URZ, 0x1, UR5 ;  /* 0x000000013f047899 */ /* 0x000fe20008011605 */
[----:B------:R-:W-:-:S03]  /*0e20*/  IMAD.X R17, R0, 0x1, R17, P0 ;  /* 0x0000000100117824 */ /* 0x000fc600000e0611 */
[----:B------:R-:W-:Y:S02]  /*0e30*/  UIMAD UR38, UR4, -0x3, UR40 ;  /* 0xfffffffd042678a4 */ /* 0x000fe4000f8e0228 */
[----:B------:R-:W-:-:S12]  /*0e40*/  @UP0 ULOP3.LUT UR39, UR4, 0x1, URZ, 0xc0, !UPT ;  /* 0x0000000104270892 */ /* 0x000fd8000f8ec03f */
.L_x_11:
[----:B------:R-:W-:Y:S01]  /*0e50*/  ISETP.GE.U32.AND P0, PT, R16, UR8, PT ;  /* 0x0000000810007c0c */ /* 0x000fe2000bf06070 */
[----:B------:R-:W-:Y:S01]  /*0e60*/  IMAD.MOV.U32 R22, RZ, RZ, -0x1 ;  /* 0xffffffffff167424 */ /* 0x000fe200078e00ff */
[----:B------:R-:W-:Y:S01]  /*0e70*/  PRMT R8, RZ, 0x7610, R8 ;  /* 0x00007610ff087816 */ /* 0x000fe20000000008 */
[----:B------:R-:W-:Y:S01]  /*0e80*/  IMAD.MOV.U32 R19, RZ, RZ, -0x1 ;  /* 0xffffffffff137424 */ /* 0x000fe200078e00ff */
[----:B------:R-:W-:Y:S01]  /*0e90*/  ISETP.GE.U32.AND.EX P0, PT, R17, UR9, PT, P0 ;  /* 0x0000000911007c0c */ /* 0x000fe2000bf06100 */
[----:B------:R-:W-:-:S12]  /*0ea0*/  IMAD.MOV.U32 R18, RZ, RZ, -0x1 ;  /* 0xffffffffff127424 */ /* 0x000fd800078e00ff */
[----:B------:R-:W-:Y:S05]  /*0eb0*/  @P0 BRA `(.L_x_12) ;  /* 0x0000000400240947 */ /* 0x000fea0003800000 */
[----:B------:R-:W1:Y:S01]  /*0ec0*/  LDC.64 R18, c[0x0][0x628] ;  /* 0x00018a00ff127b82 */ /* 0x000e620000000a00 */
[----:B------:R-:W-:Y:S02]  /*0ed0*/  IMAD.MOV.U32 R8, RZ, RZ, R16 ;  /* 0x000000ffff087224 */ /* 0x000fe400078e0010 */
[----:B------:R-:W-:-:S05]  /*0ee0*/  IMAD.MOV.U32 R9, RZ, RZ, R17 ;  /* 0x000000ffff097224 */ /* 0x000fca00078e0011 */
[----:B------:R-:W2:Y:S08]  /*0ef0*/  LDC R22, c[0x0][0x630] ;  /* 0x00018c00ff167b82 */ /* 0x000eb00000000800 */
[----:B------:R-:W3:Y:S01]  /*0f00*/  LDC.64 R26, c[0x0][0x620] ;  /* 0x00018800ff1a7b82 */ /* 0x000ee20000000a00 */
[----:B-1----:R-:W-:-:S04]  /*0f10*/  ISETP.NE.U32.AND P0, PT, R18, RZ, PT ;  /* 0x000000ff1200720c */ /* 0x002fc80003f05070 */
[----:B------:R-:W-:-:S13]  /*0f20*/  ISETP.NE.AND.EX P0, PT, R19, RZ, PT, P0 ;  /* 0x000000ff1300720c */ /* 0x000fda0003f05300 */
[----:B--23--:R-:W-:Y:S05]  /*0f30*/  @!P0 BRA `(.L_x_13) ;  /* 0x0000000000288947 */ /* 0x00cfea0003800000 */
[----:B0-----:R-:W0:Y:S02]  /*0f40*/  LDC R13, c[0x0][0x634] ;  /* 0x00018d00ff0d7b82 */ /* 0x001e240000000800 */
[----:B0-----:R-:W-:-:S05]  /*0f50*/  IADD3 R13, P0, R16, R13, RZ ;  /* 0x0000000d100d7210 */ /* 0x001fca0007f1e0ff */
[----:B------:R-:W-:-:S04]  /*0f60*/  IMAD.X R15, RZ, RZ, R17, P0 ;  /* 0x000000ffff0f7224 */ /* 0x000fc800000e0611 */
[----:B------:R-:W-:-:S04]  /*0f70*/  IMAD.WIDE.U32 R8, R15, R18, RZ ;  /* 0x000000120f087225 */ /* 0x000fc800078e00ff */
[----:B------:R-:W-:-:S04]  /*0f80*/  IMAD.WIDE.U32 R10, P0, R13, R19, R8 ;  /* 0x000000130d0a7225 */ /* 0x000fc80007800008 */
[----:B------:R-:W-:-:S04]  /*0f90*/  IMAD.WIDE.U32 R8, R13, R18, RZ ;  /* 0x000000120d087225 */ /* 0x000fc800078e00ff */
[----:B------:R-:W-:Y:S01]  /*0fa0*/  IMAD.X R13, RZ, RZ, RZ, P0 ;  /* 0x000000ffff0d7224 */ /* 0x000fe200000e06ff */
[----:B------:R-:W-:Y:S01]  /*0fb0*/  IADD3 RZ, P0, R9, R10, RZ ;  /* 0x0000000a09ff7210 */ /* 0x000fe20007f1e0ff */
[----:B------:R-:W-:-:S04]  /*0fc0*/  IMAD.MOV.U32 R12, RZ, RZ, R11 ;  /* 0x000000ffff0c7224 */ /* 0x000fc800078e000b */
[----:B------:R-:W-:-:S08]  /*0fd0*/  IMAD.WIDE.U32.X R8, R15, R19, R12, P0 ;  /* 0x000000130f087225 */ /* 0x000fd000000e040c */
.L_x_13:
[----:B------:R-:W1:Y:S01]  /*0fe0*/  LDC.64 R28, c[0x0][0x640] ;  /* 0x00019000ff1c7b82 */ /* 0x000e620000000a00 */
[-CC-:B------:R-:W-:Y:S01]  /*0ff0*/  SHF.R.U64 R32, R8, R22.reuse, R9.reuse ;  /* 0x0000001608207219 */ /* 0x180fe20000001209 */
[----:B------:R-:W-:Y:S01]  /*1000*/  IMAD.MOV.U32 R31, RZ, RZ, 0x1 ;  /* 0x00000001ff1f7424 */ /* 0x000fe200078e00ff */
[----:B------:R-:W-:Y:S02]  /*1010*/  SHF.R.U32.HI R8, RZ, R22, R9 ;  /* 0x00000016ff087219 */ /* 0x000fe40000011609 */
[----:B------:R-:W-:-:S03]  /*1020*/  IADD3 R11, P0, RZ, -R32, RZ ;  /* 0x80000020ff0b7210 */ /* 0x000fc60007f1e0ff */
[----:B0-----:R-:W0:Y:S02]  /*1030*/  LDC R12, c[0x0][0x618] ;  /* 0x00018600ff0c7b82 */ /* 0x001e240000000800 */
[----:B------:R-:W-:-:S04]  /*1040*/  IMAD.X R9, RZ, RZ, ~R8, P0 ;  /* 0x000000ffff097224 */ /* 0x000fc800000e0e08 */
[-C--:B------:R-:W-:Y:S02]  /*1050*/  IMAD R10, R9, R26.reuse, RZ ;  /* 0x0000001a090a7224 */ /* 0x080fe400078e02ff */
[----:B------:R-:W2:Y:S01]  /*1060*/  LDC R13, c[0x0][0x608] ;  /* 0x00018200ff0d7b82 */ /* 0x000ea20000000800 */
[----:B------:R-:W-:-:S04]  /*1070*/  IMAD.WIDE.U32 R8, R11, R26, R16 ;  /* 0x0000001a0b087225 */ /* 0x000fc800078e0010 */
[----:B------:R-:W-:-:S03]  /*1080*/  IMAD R11, R11, R27, R10 ;  /* 0x0000001b0b0b7224 */ /* 0x000fc600078e020a */
[----:B------:R-:W3:Y:S01]  /*1090*/  LDC R18, c[0x0][0x658] ;  /* 0x00019600ff127b82 */ /* 0x000ee20000000800 */
[----:B------:R-:W-:Y:S01]  /*10a0*/  IMAD.IADD R9, R9, 0x1, R11 ;  /* 0x0000000109097824 */ /* 0x000fe200078e020b */
[----:B-1----:R-:W-:Y:S01]  /*10b0*/  ISETP.NE.U32.AND P0, PT, R28, RZ, PT ;  /* 0x000000ff1c00720c */ /* 0x002fe20003f05070 */
[----:B------:R-:W-:-:S03]  /*10c0*/  IMAD.MOV.U32 R11, RZ, RZ, -0x1 ;  /* 0xffffffffff0b7424 */ /* 0x000fc600078e00ff */
[----:B------:R-:W-:Y:S02]  /*10d0*/  ISETP.NE.AND.EX P0, PT, R29, RZ, PT, P0 ;  /* 0x000000ff1d00720c */ /* 0x000fe40003f05300 */
[----:B------:R-:W1:Y:S01]  /*10e0*/  LDC R27, c[0x0][0x600] ;  /* 0x00018000ff1b7b82 */ /* 0x000e620000000800 */
[-CC-:B0-----:R-:W-:Y:S02]  /*10f0*/  SHF.R.U64 R25, R8, R12.reuse, R9.reuse ;  /* 0x0000000c08197219 */ /* 0x181fe40000001209 */
[----:B------:R-:W-:-:S05]  /*1100*/  SHF.R.U32.HI R8, RZ, R12, R9 ;  /* 0x0000000cff087219 */ /* 0x000fca0000011609 */
[----:B------:R-:W0:Y:S01]  /*1110*/  LDC R22, c[0x0][0x648] ;  /* 0x00019200ff167b82 */ /* 0x000e220000000800 */
[-CC-:B--2---:R-:W-:Y:S02]  /*1120*/  SHF.R.U64 R34, R25, R13.reuse, R8.reuse ;  /* 0x0000000d19227219 */ /* 0x184fe40000001208 */
[----:B------:R-:W-:-:S05]  /*1130*/  SHF.R.U32.HI R9, RZ, R13, R8 ;  /* 0x0000000dff097219 */ /* 0x000fca0000011608 */
[----:B------:R-:W2:Y:S01]  /*1140*/  LDC R26, c[0x0][0x638] ;  /* 0x00018e00ff1a7b82 */ /* 0x000ea20000000800 */
[-C--:B---3--:R-:W-:Y:S02]  /*1150*/  SHF.L.U32 R8, R11, R18.reuse, RZ ;  /* 0x000000120b087219 */ /* 0x088fe400000006ff */
[--C-:B------:R-:W-:Y:S02]  /*1160*/  SHF.R.U64 R36, R34, R18, R9.reuse ;  /* 0x0000001222247219 */ /* 0x100fe40000001209 */
[----:B------:R-:W-:Y:S02]  /*1170*/  LOP3.LUT R15, RZ, R8, RZ, 0x33, !PT ;  /* 0x00000008ff0f7212 */ /* 0x000fe400078e33ff */
[----:B------:R-:W-:Y:S01]  /*1180*/  SHF.R.U32.HI R9, RZ, R18, R9 ;  /* 0x00000012ff097219 */ /* 0x000fe20000011609 */
[----:B------:R-:W3:Y:S01]  /*1190*/  LDC R30, c[0x0][0x610] ;  /* 0x00018400ff1e7b82 */ /* 0x000ee20000000800 */
[----:B------:R-:W-:Y:S01]  /*11a0*/  IMAD.MOV.U32 R8, RZ, RZ, R36 ;  /* 0x000000ffff087224 */ /* 0x000fe200078e0024 */
[----:B------:R-:W-:Y:S06]  /*11b0*/  @!P0 BRA `(.L_x_14) ;  /* 0x0000000000288947 */ /* 0x000fec0003800000 */
[----:B------:R-:W4:Y:S02]  /*11c0*/  LDC R13, c[0x0][0x64c] ;  /* 0x00019300ff0d7b82 */ /* 0x000f240000000800 */
[----:B----4-:R-:W-:-:S05]  /*11d0*/  IADD3 R13, P0, R36, R13, RZ ;  /* 0x0000000d240d7210 */ /* 0x010fca0007f1e0ff */
        /* <DEDUP_REMOVED lines=8> */
.L_x_14:
[----:B0-----:R-:W-:Y:S01]  /*1260*/  SHF.R.U64 R9, R8, R22, R9 ;  /* 0x0000001608097219 */ /* 0x001fe20000001209 */
[----:B-1----:R-:W-:Y:S01]  /*1270*/  VIADD R10, R27, 0xffffffff ;  /* 0xffffffff1b0a7836 */ /* 0x002fe20000000000 */
[----:B------:R-:W-:Y:S01]  /*1280*/  SHF.L.U32 R7, R31, R18, RZ ;  /* 0x000000121f077219 */ /* 0x000fe200000006ff */
[----:B------:R-:W-:Y:S01]  /*1290*/  @P1 IMAD R20, R21, R24, R6 ;  /* 0x0000001815141224 */ /* 0x000fe200078e0206 */
[----:B------:R-:W-:Y:S01]  /*12a0*/  LOP3.LUT R8, R34, R15, RZ, 0xc0, !PT ;  /* 0x0000000f22087212 */ /* 0x000fe200078ec0ff */
[----:B------:R-:W-:Y:S01]  /*12b0*/  IMAD.MOV R11, RZ, RZ, -R9 ;  /* 0x000000ffff0b7224 */ /* 0x000fe200078e0a09 */
[----:B------:R-:W-:Y:S01]  /*12c0*/  LOP3.LUT R10, R25, R10, RZ, 0xc0, !PT ;  /* 0x0000000a190a7212 */ /* 0x000fe200078ec0ff */
[----:B------:R-:W-:Y:S02]  /*12d0*/  IMAD.MOV.U32 R18, RZ, RZ, R32 ;  /* 0x000000ffff127224 */ /* 0x000fe400078e0020 */
[----:B------:R-:W-:Y:S02]  /*12e0*/  IMAD R7, R7, R9, R8 ;  /* 0x0000000907077224 */ /* 0x000fe400078e0208 */
[----:B--2---:R-:W-:-:S02]  /*12f0*/  IMAD R6, R11, R26, R36 ;  /* 0x0000001a0b067224 */ /* 0x004fc400078e0224 */
[----:B---3--:R-:W-:Y:S02]  /*1300*/  IMAD R22, R7, R30, R20 ;  /* 0x0000001e07167224 */ /* 0x008fe400078e0214 */
[----:B------:R-:W-:Y:S02]  /*1310*/  IMAD R7, R6, R27, R10 ;  /* 0x0000001b06077224 */ /* 0x000fe400078e020a */
[----:B------:R-:W-:-:S03]  /*1320*/  IMAD.MOV.U32 R8, RZ, RZ, 0x1 ;  /* 0x00000001ff087424 */ /* 0x000fc600078e00ff */
[----:B------:R-:W-:Y:S02]  /*1330*/  SEL R19, R7, R22, !P1 ;  /* 0x0000001607137207 */ /* 0x000fe40004800000 */
[----:B------:R-:W-:-:S07]  /*1340*/  SEL R22, R22, R7, !P1 ;  /* 0x0000000716167207 */ /* 0x000fce0004800000 */
.L_x_12:
[----:B------:R-:W-:Y:S05]  /*1350*/  @!P2 BRA `(.L_x_15) ;  /* 0x00000000000ca947 */ /* 0x000fea0003800000 */
[----:B------:R-:W-:Y:S01]  /*1360*/  UCGABAR_WAIT ;  /* 0x0000000000007dc7 */ /* 0x000fe20008000000 */
[----:B------:R-:W-:Y:S01]  /*1370*/  CCTL.IVALL ;  /* 0x00000000ff00798f */ /* 0x000fe20002000000 */
[----:B------:R-:W-:Y:S05]  /*1380*/  BRA `(.L_x_16) ;  /* 0x0000000000047947 */ /* 0x000fea0003800000 */
.L_x_15:
[----:B------:R-:W-:Y:S06]  /*1390*/  BAR.SYNC.DEFER_BLOCKING 0x0 ;  /* 0x0000000000007b1d */ /* 0x000fec0000010000 */
.L_x_16:
[----:B------:R-:W-:Y:S05]  /*13a0*/  @!P4 BRA `(.L_x_17) ;  /* 0x00000048002cc947 */ /* 0x000fea0003800000 */
[----:B------:R-:W-:-:S13]  /*13b0*/  ISETP.GT.U32.AND P0, PT, R33, 0x1, PT ;  /* 0x000000012100780c */ /* 0x000fda0003f04070 */
[----:B------:R-:W-:Y:S05]  /*13c0*/  @P0 EXIT ;  /* 0x000000000000094d */ /* 0x000fea0003800000 */
.L_x_18:
[----:B------:R-:W-:-:S08]  /*13d0*/  NOP ;  /* 0x0000000000007918 */ /* 0x000fd00000000000 */
[----:B------:R-:W1:Y:S02]  /*13e0*/  USETMAXREG.TRY_ALLOC.CTAPOOL UP0, 0xe8 ;  /* 0x000000e8000079c8 */ /* 0x000e640008000600 */
[----:B-1----:R-:W-:-:S13]  /*13f0*/  PLOP3.LUT P0, PT, PT, PT, UP0, 0x80, 0x0 ;  /* 0x000000000000781c */ /* 0x002fda0003f0f008 */
[----:B------:R-:W-:Y:S05]  /*1400*/  @!P0 BRA `(.L_x_18) ;  /* 0xfffffffc00f08947 */ /* 0x000fea000383ffff */
[----:B------:R-:W-:-:S13]  /*1410*/  LOP3.LUT P0, RZ, R8, 0xff, RZ, 0xc0, !PT ;  /* 0x000000ff08ff7812 */ /* 0x000fda000780c0ff */
[----:B------:R-:W-:Y:S05]  /*1420*/  @!P0 EXIT ;  /* 0x000000000000894d */ /* 0x000fea0003800000 */
[----:B------:R-:W2:Y:S01]  /*1430*/  LDL.64 R10, [R1] ;  /* 0x00000000010a7983 */ /* 0x000ea20000100a00 */
[CC--:B------:R-:W-:Y:S01]  /*1440*/  LEA.HI R5, R3.reuse, R4.reuse, RZ, 0x2 ;  /* 0x0000000403057211 */ /* 0x0c0fe200078f10ff */
[----:B------:R-:W1:Y:S01]  /*1450*/  S2UR UR4, SR_CgaCtaId ;  /* 0x00000000000479c3 */ /* 0x000e620000008800 */
[----:B------:R-:W-:Y:S01]  /*1460*/  LEA.HI R3, R3, R4, RZ, 0x5 ;  /* 0x0000000403037211 */ /* 0x000fe200078f28ff */
[----:B------:R-:W-:Y:S01]  /*1470*/  UISETP.LT.AND UP0, UPT, UR40, 0x1, UPT ;  /* 0x000000012800788c */ /* 0x000fe2000bf01270 */
[--C-:B------:R-:W-:Y:S01]  /*1480*/  SHF.R.S32.HI R92, RZ, 0x2, R5.reuse ;  /* 0x00000002ff5c7819 */ /* 0x100fe20000011405 */
[----:B------:R-:W-:Y:S01]  /*1490*/  UIADD3 UR5, UR43, -0x1, URZ ;  /* 0xffffffff2b057890 */ /* 0x000fe2000fffe03f */
[----:B------:R-:W-:Y:S01]  /*14a0*/  SHF.R.S32.HI R7, RZ, 0x1f, R5 ;  /* 0x0000001fff077819 */ /* 0x000fe20000011405 */
[----:B------:R-:W-:Y:S01]  /*14b0*/  USEL UR42, UR40, 0x1, UP0 ;  /* 0x00000001282a7887 */ /* 0x000fe20008000000 */
[----:B------:R-:W-:Y:S01]  /*14c0*/  SHF.R.S32.HI R3, RZ, 0x5, R3 ;  /* 0x00000005ff037819 */ /* 0x000fe20000011403 */
[----:B------:R-:W3:Y:S01]  /*14d0*/  LDC R96, c[0x0][0x658] ;  /* 0x00019600ff607b82 */ /* 0x000ee20000000800 */
[----:B------:R-:W-:Y:S01]  /*14e0*/  LEA.HI R7, R7, R92, RZ, 0x3 ;  /* 0x0000005c07077211 */ /* 0x000fe200078f18ff */
[----:B------:R-:W-:Y:S01]  /*14f0*/  UMOV UR41, 0x400 ;  /* 0x0000040000297882 */ /* 0x000fe20000000000 */
[----:B------:R-:W-:Y:S01]  /*1500*/  LOP3.LUT R5, R5, 0xfffffffc, RZ, 0xc0, !PT ;  /* 0xfffffffc05057812 */ /* 0x000fe200078ec0ff */
[----:B------:R-:W-:Y:S01]  /*1510*/  UISETP.NE.AND UP0, UPT, UR5, URZ, UPT ;  /* 0x0000003f0500728c */ /* 0x000fe2000bf05270 */
[----:B------:R-:W-:Y:S01]  /*1520*/  LOP3.LUT R7, R7, 0xfffffff8, RZ, 0xc0, !PT ;  /* 0xfffffff807077812 */ /* 0x000fe200078ec0ff */
[----:B------:R-:W-:Y:S01]  /*1530*/  ULDC UR6, c[0x0][0x284] ;  /* 0x0000a10000067ab9 */ /* 0x000fe20000000800 */
[----:B------:R-:W-:Y:S01]  /*1540*/  USHF.L.U32 UR45, UR40, 0x1, URZ ;  /* 0x00000001282d7899 */ /* 0x000fe2000800063f */
[----:B------:R-:W4:Y:S01]  /*1550*/  LDC R6, c[0x0][0x288] ;  /* 0x0000a200ff067b82 */ /* 0x000f220000000800 */
[----:B------:R-:W-:Y:S01]  /*1560*/  IMAD.IADD R5, R4, 0x1, -R5 ;  /* 0x0000000104057824 */ /* 0x000fe200078e0a05 */
[----:B------:R-:W-:Y:S01]  /*1570*/  UIADD3 UR42, -UR42, UR40, URZ ;  /* 0x000000282a2a7290 */ /* 0x000fe2000fffe13f */
[----:B------:R-:W-:-:S02]  /*1580*/  IMAD.IADD R92, R92, 0x1, -R7 ;  /* 0x000000015c5c7824 */ /* 0x000fc400078e0a07 */
[----:B------:R-:W-:Y:S02]  /*1590*/  IMAD.MOV.U32 R7, RZ, RZ, 0x1 ;  /* 0x00000001ff077424 */ /* 0x000fe400078e00ff */
[--C-:B------:R-:W-:Y:S01]  /*15a0*/  IMAD R101, R3, -0x10, -R92.reuse ;  /* 0xfffffff003657824 */ /* 0x100fe200078e0a5c */
[----:B------:R-:W0:Y:S01]  /*15b0*/  LDC R99, c[0x0][0x600] ;  /* 0x00018000ff637b82 */ /* 0x000e220000000800 */
[--C-:B------:R-:W-:Y:S01]  /*15c0*/  SHF.R.S32.HI R93, RZ, 0x1f, R92.reuse ;  /* 0x0000001fff5d7819 */ /* 0x100fe2000001145c */
[----:B-1----:R-:W-:Y:S01]  /*15d0*/  ULEA UR41, UR4, UR41, 0x18 ;  /* 0x0000002904297291 */ /* 0x002fe2000f8ec03f */
[----:B------:R-:W-:Y:S01]  /*15e0*/  IMAD.SHL.U32 R94, R5, 0x2, RZ ;  /* 0x00000002055e7824 */ /* 0x000fe200078e00ff */
[----:B------:R-:W-:Y:S01]  /*15f0*/  USHF.L.U32 UR4, UR5, 0x3, URZ ;  /* 0x0000000305047899 */ /* 0x000fe2000800063f */
[----:B------:R-:W-:Y:S01]  /*1600*/  VIADD R101, R101, UR6 ;  /* 0x0000000665657c36 */ /* 0x000fe20008000000 */
[----:B------:R-:W-:Y:S01]  /*1610*/  USEL UR5, URZ, 0x1, UP0 ;  /* 0x000000013f057887 */ /* 0x000fe20008000000 */
[----:B------:R-:W-:Y:S01]  /*1620*/  IMAD.WIDE R92, R3, 0x10, R92 ;  /* 0x00000010035c7825 */ /* 0x000fe200078e025c */
[----:B------:R-:W-:Y:S01]  /*1630*/  UIADD3 UR46, UR41, 0x40, URZ ;  /* 0x00000040292e7890 */ /* 0x000fe2000fffe03f */
[----:B------:R-:W-:Y:S01]  /*1640*/  SHF.R.S32.HI R95, RZ, 0x1f, R94 ;  /* 0x0000001fff5f7819 */ /* 0x000fe2000001145e */
[----:B------:R-:W-:Y:S01]  /*1650*/  ULOP3.LUT UR4, UR4, 0x8, URZ, 0xc0, !UPT ;  /* 0x0000000804047892 */ /* 0x000fe2000f8ec03f */
[----:B------:R-:W-:Y:S01]  /*1660*/  IMAD.MOV.U32 R3, RZ, RZ, -0x1 ;  /* 0xffffffffff037424 */ /* 0x000fe200078e00ff */
[----:B------:R-:W-:Y:S01]  /*1670*/  ULEA UR43, UR43, UR46, 0x3 ;  /* 0x0000002e2b2b7291 */ /* 0x000fe2000f8e183f */
[----:B------:R-:W-:Y:S01]  /*1680*/  IMAD.U32 R103, RZ, RZ, UR5 ;  /* 0x00000005ff677e24 */ /* 0x000fe2000f8e00ff */
[----:B------:R-:W-:-:S02]  /*1690*/  ULOP3.LUT UR47, UR4, 0x8, URZ, 0x3c, !UPT ;  /* 0x00000008042f7892 */ /* 0x000fc4000f8e3c3f */
[-C--:B---3--:R-:W-:Y:S01]  /*16a0*/  SHF.L.U32 R3, R3, R96.reuse, RZ ;  /* 0x0000006003037219 */ /* 0x088fe200000006ff */
[----:B----4-:R-:W-:Y:S01]  /*16b0*/  IMAD R97, R5, -0x2, R6 ;  /* 0xfffffffe05617824 */ /* 0x010fe200078e0206 */
[----:B------:R-:W-:Y:S01]  /*16c0*/  SHF.L.U32 R96, R7, R96, RZ ;  /* 0x0000006007607219 */ /* 0x000fe200000006ff */
[----:B------:R-:W-:Y:S01]  /*16d0*/  ULOP3.LUT UR44, UR4, 0x18, URZ, 0x3c, !UPT ;  /* 0x00000018042c7892 */ /* 0x000fe2000f8e3c3f */
[----:B------:R-:W-:Y:S01]  /*16e0*/  LOP3.LUT R100, RZ, R3, RZ, 0x33, !PT ;  /* 0x00000003ff647212 */ /* 0x000fe200078e33ff */
[----:B0-----:R-:W-:Y:S01]  /*16f0*/  VIADD R99, R99, 0xffffffff ;  /* 0xffffffff63637836 */ /* 0x001fe20000000000 */
[----:B--2---:R-:W-:-:S09]  /*1700*/  SHF.L.U64.HI R98, R10, 0x1, R0 ;  /* 0x000000010a627819 */ /* 0x004fd20000010200 */
.L_x_170:
[----:B------:R-:W-:-:S04]  /*1710*/  SHF.L.U32 R0, R103, 0x1f, RZ ;  /* 0x0000001f67007819 */ /* 0x000fc800000006ff */
[----:B------:R-:W0:Y:S02]  /*1720*/  SYNCS.PHASECHK.TRANS64.TRYWAIT P0, [UR43+-0x8], R0 ;  /* 0xfffff800ff0075a7 */ /* 0x000e24000800016b */
[----:B01--4-:R-:W-:Y:S05]  /*1730*/  @!P0 BRA `(.L_x_19) ;  /* 0x0000005400308947 */ /* 0x013fea0003800000 */
.L_x_191:
[----:B------:R-:W-:Y:S02]  /*1740*/  ULDC UR4, c[0x0][0x28c] ;  /* 0x0000a30000047ab9 */ /* 0x000fe40000000800 */
[----:B------:R-:W-:-:S13]  /*1750*/  ISETP.LT.AND P0, PT, RZ, UR4, PT ;  /* 0x00000004ff007c0c */ /* 0x000fda000bf01270 */
[----:B------:R-:W-:Y:S05]  /*1760*/  @P0 BRA `(.L_x_20) ;  /* 0x0000000000400947 */ /* 0x000fea0003800000 */
[----:B0-----:R-:W-:Y:S01]  /*1770*/  MOV R0, 0x0 ;  /* 0x0000000000007802 */ /* 0x001fe20000000f00 */
[----:B------:R-:W-:Y:S01]  /*1780*/  ULDC.64 UR4, c[0x4][0x68] ;  /* 0x01001a0000047ab9 */ /* 0x000fe20000000a00 */
[----:B------:R-:W-:Y:S01]  /*1790*/  ULDC.64 UR6, c[0x4][0x8] ;  /* 0x0100020000067ab9 */ /* 0x000fe20000000a00 */
[----:B------:R-:W-:Y:S01]  /*17a0*/  IMAD.U32 R4, RZ, RZ, UR4 ;  /* 0x00000004ff047e24 */ /* 0x000fe2000f8e00ff */
[----:B------:R0:W1:Y:S01]  /*17b0*/  LDC.64 R14, c[0x4][R0] ;  /* 0x01000000000e7b82 */ /* 0x0000620000000a00 */
[----:B------:R-:W-:Y:S01]  /*17c0*/  IMAD.U32 R5, RZ, RZ, UR5 ;  /* 0x00000005ff057e24 */ /* 0x000fe2000f8e00ff */
[----:B------:R-:W-:Y:S01]  /*17d0*/  ULDC.64 UR4, c[0x4][0x70] ;  /* 0x01001c0000047ab9 */ /* 0x000fe20000000a00 */
[----:B------:R-:W-:Y:S02]  /*17e0*/  IMAD.U32 R10, RZ, RZ, UR6 ;  /* 0x00000006ff0a7e24 */ /* 0x000fe4000f8e00ff */
[----:B------:R-:W-:Y:S02]  /*17f0*/  IMAD.U32 R6, RZ, RZ, UR4 ;  /* 0x00000004ff067e24 */ /* 0x000fe4000f8e00ff */
[----:B------:R-:W-:-:S02]  /*1800*/  IMAD.U32 R7, RZ, RZ, UR5 ;  /* 0x00000005ff077e24 */ /* 0x000fc4000f8e00ff */
[----:B------:R-:W-:Y:S02]  /*1810*/  IMAD.U32 R11, RZ, RZ, UR7 ;  /* 0x00000007ff0b7e24 */ /* 0x000fe4000f8e00ff */
[----:B------:R-:W-:Y:S02]  /*1820*/  IMAD.MOV.U32 R8, RZ, RZ, 0x1e1 ;  /* 0x000001e1ff087424 */ /* 0x000fe400078e00ff */
[----:B------:R-:W-:Y:S02]  /*1830*/  IMAD.MOV.U32 R12, RZ, RZ, 0x1 ;  /* 0x00000001ff0c7424 */ /* 0x000fe400078e00ff */
[----:B0-----:R-:W-:-:S07]  /*1840*/  IMAD.MOV.U32 R13, RZ, RZ, RZ ;  /* 0x000000ffff0d7224 */ /* 0x001fce00078e00ff */
[----:B------:R-:W-:-:S07]  /*1850*/  LEPC R20, `(.L_x_20) ;  /* 0x000000001014794e */ /* 0x000fce0000000000 */
[----:B-1---5:R-:W-:Y:S05]  /*1860*/  CALL.ABS.NOINC R14 ;  /* 0x000000000e007343 */ /* 0x022fea0003c00000 */
.L_x_20:
[----:B0-----:R-:W-:-:S04]  /*1870*/  LOP3.LUT R0, R23, 0x1, RZ, 0xfc, !PT ;  /* 0x0000000117007812 */ /* 0x001fc800078efcff */
[----:B------:R-:W-:-:S13]  /*1880*/  ISETP.NE.AND P0, PT, R0, 0x3, PT ;  /* 0x000000030000780c */ /* 0x000fda0003f05270 */
[----:B------:R-:W-:Y:S05]  /*1890*/  @!P0 BRA `(.L_x_21) ;  /* 0x0000000000048947 */ /* 0x000fea0003800000 */
[----:B------:R-:W-:Y:S01]  /*18a0*/  BPT.TRAP 0x1 ;  /* 0x000000040000795c */ /* 0x000fe20000300000 */
.L_x_21:
[----:B------:R-:W-:Y:S02]  /*18b0*/  IMAD.U32 R3, RZ, RZ, UR38 ;  /* 0x00000026ff037e24 */ /* 0x000fe4000f8e00ff */
[----:B------:R-:W-:-:S03]  /*18c0*/  IMAD.U32 R0, RZ, RZ, UR39 ;  /* 0x00000027ff007e24 */ /* 0x000fc6000f8e00ff */
[----:B------:R-:W-:Y:S02]  /*18d0*/  LEA R3, R3, UR41, 0x3 ;  /* 0x0000002903037c11 */ /* 0x000fe4000f8e18ff */
[----:B------:R-:W-:-:S04]  /*18e0*/  SHF.L.U32 R0, R0, 0x1f, RZ ;  /* 0x0000001f00007819 */ /* 0x000fc800000006ff */
[----:B------:R0:W1:Y:S01]  /*18f0*/  SYNCS.PHASECHK.TRANS64.TRYWAIT P1, [R3+URZ], R0 ;  /* 0x00000000030075a7 */ /* 0x000062000802017f */
[----:B------:R-:W-:Y:S05]  /*1900*/  @!P0 BRA `(.L_x_22) ;  /* 0x0000000000048947 */ /* 0x000fea0003800000 */
[----:B------:R-:W-:Y:S01]  /*1910*/  BPT.TRAP 0x1 ;  /* 0x000000040000795c */ /* 0x000fe20000300000 */
.L_x_22:
[----:B------:R-:W-:-:S05]  /*1920*/  IMAD.U32 R4, RZ, RZ, UR42 ;  /* 0x0000002aff047e24 */ /* 0x000fca000f8e00ff */
[----:B------:R-:W-:Y:S01]  /*1930*/  ISETP.GE.AND P2, PT, R4, 0x1, PT ;  /* 0x000000010400780c */ /* 0x000fe20003f46270 */
[----:B-1----:R-:W-:-:S12]  /*1940*/  @P1 BRA `(.L_x_23) ;  /* 0x0000000000081947 */ /* 0x002fd80003800000 */
[----:B------:R-:W1:Y:S02]  /*1950*/  SYNCS.PHASECHK.TRANS64.TRYWAIT P1, [R3+URZ], R0 ;  /* 0x00000000030075a7 */ /* 0x000e64000802017f */
[----:B-1----:R-:W-:Y:S05]  /*1960*/  @!P1 BRA `(.L_x_24) ;  /* 0x0000005000bc9947 */ /* 0x002fea0003800000 */
.L_x_23:
[----:B------:R-:W-:Y:S05]  /*1970*/  WARPSYNC.ALL ;  /* 0x0000000000007948 */ /* 0x000fea0003800000 */
[----:B------:R-:W-:Y:S01]  /*1980*/  UIADD3 UR4, UR41, 0x100, URZ ;  /* 0x0000010029047890 */ /* 0x000fe2000fffe03f */
[----:B------:R-:W-:Y:S01]  /*1990*/  WARPGROUP.ARRIVE ;  /* 0x00000000000079c5 */ /* 0x000fe20000000000 */
[----:B------:R-:W-:Y:S02]  /*19a0*/  UIADD3 UR5, UR41, 0x6100, URZ ;  /* 0x0000610029057890 */ /* 0x000fe4000fffe03f */
[----:B------:R-:W-:Y:S02]  /*19b0*/  USHF.R.U32.HI UR4, URZ, 0x4, UR4 ;  /* 0x000000043f047899 */ /* 0x000fe40008011604 */
[----:B------:R-:W-:-:S02]  /*19c0*/  USHF.R.U32.HI UR5, URZ, 0x4, UR5 ;  /* 0x000000043f057899 */ /* 0x000fc40008011605 */
[----:B------:R-:W-:Y:S02]  /*19d0*/  ULOP3.LUT UR4, UR4, 0x3fff, URZ, 0xc0, !UPT ;  /* 0x00003fff04047892 */ /* 0x000fe4000f8ec03f */
[----:B------:R-:W-:Y:S02]  /*19e0*/  ULOP3.LUT UR5, UR5, 0x3fff, URZ, 0xc0, !UPT ;  /* 0x00003fff05057892 */ /* 0x000fe4000f8ec03f */
[----:B------:R-:W-:Y:S02]  /*19f0*/  ULOP3.LUT UR8, UR4, 0x10000, URZ, 0xfc, !UPT ;  /* 0x0001000004087892 */ /* 0x000fe4000f8efc3f */
[----:B------:R-:W-:Y:S02]  /*1a00*/  ULOP3.LUT UR9, UR5, 0x10000, URZ, 0xfc, !UPT ;  /* 0x0001000005097892 */ /* 0x000fe4000f8efc3f */
[----:B------:R-:W-:Y:S02]  /*1a10*/  ULEA UR10, UR38, UR8, 0x9 ;  /* 0x00000008260a7291 */ /* 0x000fe4000f8e483f */
[----:B------:R-:W-:Y:S01]  /*1a20*/  ULEA UR11, UR38, UR9, 0xa ;  /* 0x00000009260b7291 */ /* 0x000fe2000f8e503f */
[----:B------:R-:W-:Y:S01]  /*1a30*/  UMOV UR5, 0x40000040 ;  /* 0x4000004000057882 */ /* 0x000fe20000000000 */
[----:B------:R-:W-:-:S03]  /*1a40*/  UMOV UR7, 0x40000040 ;  /* 0x4000004000077882 */ /* 0x000fc60000000000 */
[----:B------:R-:W-:Y:S02]  /*1a50*/  UMOV UR4, UR10 ;  /* 0x0000000a00047c82 */ /* 0x000fe40008000000 */
[----:B------:R-:W-:Y:S02]  /*1a60*/  UMOV UR6, UR11 ;  /* 0x0000000b00067c82 */ /* 0x000fe40008000000 */
[----:B------:R-:W-:Y:S01]  /*1a70*/  IGMMA.64x128x32.S8.S8 R24, gdesc[UR4], RZ, !UPT, gsb0 ;  /* 0x03600000041879f1 */ /* 0x000fe2000c0410ff */
[----:B------:R-:W-:Y:S02]  /*1a80*/  UIADD3 UR4, UR10, 0x2, URZ ;  /* 0x000000020a047890 */ /* 0x000fe4000fffe03f */
[----:B------:R-:W-:Y:S01]  /*1a90*/  UIADD3 UR6, UR11, 0x2, URZ ;  /* 0x000000020b067890 */ /* 0x000fe2000fffe03f */
[----:B------:R-:W-:Y:S01]  /*1aa0*/  UMOV UR5, 0x40000040 ;  /* 0x4000004000057882 */ /* 0x000fe20000000000 */
[----:B------:R-:W-:Y:S01]  /*1ab0*/  UMOV UR7, 0x40000040 ;  /* 0x4000004000077882 */ /* 0x000fe20000000000 */
[----:B------:R-:W-:-:S02]  /*1ac0*/  WARPGROUP.DEPBAR.LE gsb0, 0x0 ;  /* 0x00008000000079c5 */ /* 0x000fc40000010000 */
[----:B------:R-:W-:-:S06]  /*1ad0*/  WARPGROUP.ARRIVE ;  /* 0x00000000000079c5 */ /* 0x000fcc0000000000 */
[----:B------:R-:W-:Y:S01]  /*1ae0*/  IGMMA.64x128x32.S8.S8 R24, gdesc[UR4], R24, gsb0 ;  /* 0x03600000041879f1 */ /* 0x000fe20008041018 */
[----:B------:R-:W-:Y:S02]  /*1af0*/  UIADD3 UR4, UR10, 0x4, URZ ;  /* 0x000000040a047890 */ /* 0x000fe4000fffe03f */
[----:B------:R-:W-:Y:S01]  /*1b00*/  UIADD3 UR6, UR11, 0x4, URZ ;  /* 0x000000040b067890 */ /* 0x000fe2000fffe03f */
[----:B------:R-:W-:Y:S01]  /*1b10*/  UMOV UR5, 0x40000040 ;  /* 0x4000004000057882 */ /* 0x000fe20000000000 */
[----:B------:R-:W-:Y:S01]  /*1b20*/  UMOV UR7, 0x40000040 ;  /* 0x4000004000077882 */ /* 0x000fe20000000000 */
[----:B------:R-:W-:Y:S02]  /*1b30*/  WARPGROUP.DEPBAR.LE gsb0, 0x0 ;  /* 0x00008000000079c5 */ /* 0x000fe40000010000 */
        /* <DEDUP_REMOVED lines=8> */
[----:B------:R-:W-:Y:S03]  /*1bc0*/  IGMMA.64x128x32.S8.S8 R24, gdesc[UR4], R24, gsb0 ;  /* 0x03600000041879f1 */ /* 0x000fe60008041018 */
[----:B------:R-:W-:Y:S02]  /*1bd0*/  WARPGROUP.DEPBAR.LE gsb0, 0x0 ;  /* 0x00008000000079c5 */ /* 0x000fe40000010000 */
[----:B------:R-:W-:Y:S05]  /*1be0*/  @!P2 BRA `(.L_x_25) ;  /* 0x000000040014a947 */ /* 0x000fea0003800000 */
[----:B------:R-:W-:Y:S01]  /*1bf0*/  UIADD3 UR4, UR38, 0x1, URZ ;  /* 0x0000000126047890 */ /* 0x000fe2000fffe03f */
[----:B01----:R-:W-:Y:S02]  /*1c00*/  IMAD.U32 R0, RZ, RZ, UR42 ;  /* 0x0000002aff007e24 */ /* 0x003fe4000f8e00ff */
[----:B------:R-:W-:Y:S01]  /*1c10*/  IMAD.U32 R3, RZ, RZ, UR38 ;  /* 0x00000026ff037e24 */ /* 0x000fe2000f8e00ff */
[----:B------:R-:W-:-:S04]  /*1c20*/  UISETP.NE.AND UP0, UPT, UR4, 0x3, UPT ;  /* 0x000000030400788c */ /* 0x000fc8000bf05270 */
[----:B------:R-:W-:Y:S02]  /*1c30*/  USEL UR5, URZ, 0x1, UP0 ;  /* 0x000000013f057887 */ /* 0x000fe40008000000 */
[----:B------:R-:W-:Y:S02]  /*1c40*/  USEL UR10, UR4, URZ, UP0 ;  /* 0x0000003f040a7287 */ /* 0x000fe40008000000 */
[----:B------:R-:W-:-:S06]  /*1c50*/  ULOP3.LUT UR5, UR39, UR5, URZ, 0x3c, !UPT ;  /* 0x0000000527057292 */ /* 0x000fcc000f8e3c3f */
[----:B------:R-:W-:-:S07]  /*1c60*/  IMAD.U32 R6, RZ, RZ, UR5 ;  /* 0x00000005ff067e24 */ /* 0x000fce000f8e00ff */
.L_x_32:
[----:B------:R-:W-:Y:S05]  /*1c70*/  @!P0 BRA `(.L_x_26) ;  /* 0x0000000000048947 */ /* 0x000fea0003800000 */
[----:B------:R-:W-:Y:S01]  /*1c80*/  BPT.TRAP 0x1 ;  /* 0x000000040000795c */ /* 0x000fe20000300000 */
.L_x_26:
[----:B------:R-:W-:Y:S01]  /*1c90*/  ULEA UR4, UR10, UR41, 0x3 ;  /* 0x000000290a047291 */ /* 0x000fe2000f8e183f */
[----:B------:R-:W-:-:S08]  /*1ca0*/  SHF.L.U32 R4, R6, 0x1f, RZ ;  /* 0x0000001f06047819 */ /* 0x000fd000000006ff */
[----:B------:R0:W1:Y:S01]  /*1cb0*/  SYNCS.PHASECHK.TRANS64.TRYWAIT P1, [UR4], R4 ;  /* 0x00000004ff0075a7 */ /* 0x0000620008020144 */
[----:B------:R-:W-:Y:S05]  /*1cc0*/  @!P0 BRA `(.L_x_27) ;  /* 0x0000000000048947 */ /* 0x000fea0003800000 */
[----:B------:R-:W-:Y:S01]  /*1cd0*/  BPT.TRAP 0x1 ;  /* 0x000000040000795c */ /* 0x000fe20000300000 */
.L_x_27:
[----:B-1----:R-:W-:Y:S05]  /*1ce0*/  @P1 BRA `(.L_x_28) ;  /* 0x0000000000081947 */ /* 0x002fea0003800000 */
[----:B------:R-:W1:Y:S02]  /*1cf0*/  SYNCS.PHASECHK.TRANS64.TRYWAIT P1, [UR4], R4 ;  /* 0x00000004ff0075a7 */ /* 0x000e640008020144 */
[----:B-1----:R-:W-:Y:S05]  /*1d00*/  @!P1 BRA `(.L_x_29) ;  /* 0x0000004c00e89947 */ /* 0x002fea0003800000 */
.L_x_28:
[----:B------:R-:W-:Y:S01]  /*1d10*/  ULEA UR11, UR10, UR8, 0x9 ;  /* 0x000000080a0b7291 */ /* 0x000fe2000f8e483f */
[----:B------:R-:W-:Y:S01]  /*1d20*/  WARPGROUP.ARRIVE ;  /* 0x00000000000079c5 */ /* 0x000fe20000000000 */
[----:B------:R-:W-:Y:S01]  /*1d30*/  ULEA UR12, UR10, UR9, 0xa ;  /* 0x000000090a0c7291 */ /* 0x000fe2000f8e503f */
[----:B------:R-:W-:Y:S01]  /*1d40*/  UMOV UR5, 0x40000040 ;  /* 0x4000004000057882 */ /* 0x000fe20000000000 */
[----:B------:R-:W-:-:S03]  /*1d50*/  UMOV UR7, 0x40000040 ;  /* 0x4000004000077882 */ /* 0x000fc60000000000 */
[----:B------:R-:W-:Y:S02]  /*1d60*/  UMOV UR4, UR11 ;  /* 0x0000000b00047c82 */ /* 0x000fe40008000000 */
[----:B------:R-:W-:Y:S02]  /*1d70*/  UMOV UR6, UR12 ;  /* 0x0000000c00067c82 */ /* 0x000fe40008000000 */
[----:B------:R-:W-:Y:S01]  /*1d80*/  IGMMA.64x128x32.S8.S8 R24, gdesc[UR4], R24, gsb0 ;  /* 0x03600000041879f1 */ /* 0x000fe20008041018 */
        /* <DEDUP_REMOVED lines=23> */
[----:B------:R-:W-:Y:S01]  /*1f00*/  BPT.TRAP 0x1 ;  /* 0x000000040000795c */ /* 0x000fe20000300000 */
.L_x_30:
[----:B------:R-:W-:-:S13]  /*1f10*/  ISETP.NE.AND P1, PT, R89, RZ, PT ;  /* 0x000000ff5900720c */ /* 0x000fda0003f25270 */
[----:B01----:R-:W-:-:S05]  /*1f20*/  @P1 LEA R4, R3, UR41, 0x3 ;  /* 0x0000002903041c11 */ /* 0x003fca000f8e18ff */
[----:B------:R-:W-:-:S05]  /*1f30*/  @P1 VIADD R5, R4, 0x18 ;  /* 0x0000001804051836 */ /* 0x000fca0000000000 */
[----:B------:R-:W-:-:S04]  /*1f40*/  @P1 PRMT R5, R88, 0x654, R5 ;  /* 0x0000065458051816 */ /* 0x000fc80000000005 */
[----:B------:R0:W-:Y:S01]  /*1f50*/  @P1 SYNCS.ARRIVE.TRANS64.RED.A1T0 RZ, [R5+URZ], RZ ;  /* 0x000000ff05ff19a7 */ /* 0x0001e2000810043f */
[----:B------:R-:W-:-:S13]  /*1f60*/  ISETP.GT.U32.AND P1, PT, R23, 0x1, PT ;  /* 0x000000011700780c */ /* 0x000fda0003f24070 */
[----:B0-----:R-:W-:Y:S05]  /*1f70*/  @P1 BRA `(.L_x_31) ;  /* 0x0000000000041947 */ /* 0x001fea0003800000 */
[----:B------:R-:W-:Y:S01]  /*1f80*/  BPT.TRAP 0x1 ;  /* 0x000000040000795c */ /* 0x000fe20000300000 */
.L_x_31:
[----:B------:R-:W-:Y:S01]  /*1f90*/  UIADD3 UR10, UR10, 0x1, URZ ;  /* 0x000000010a0a7890 */ /* 0x000fe2000fffe03f */
[C---:B------:R-:W-:Y:S01]  /*1fa0*/  ISETP.GT.AND P2, PT, R0.reuse, 0x1, PT ;  /* 0x000000010000780c */ /* 0x040fe20003f44270 */
[----:B------:R-:W-:Y:S02]  /*1fb0*/  VIADD R3, R3, 0x1 ;  /* 0x0000000103037836 */ /* 0x000fe40000000000 */
[----:B------:R-:W-:Y:S01]  /*1fc0*/  UISETP.NE.AND UP0, UPT, UR10, 0x3, UPT ;  /* 0x000000030a00788c */ /* 0x000fe2000bf05270 */
[----:B------:R-:W-:Y:S02]  /*1fd0*/  VIADD R0, R0, 0xffffffff ;  /* 0xffffffff00007836 */ /* 0x000fe40000000000 */
[C---:B------:R-:W-:Y:S01]  /*1fe0*/  ISETP.NE.AND P1, PT, R3.reuse, 0x3, PT ;  /* 0x000000030300780c */ /* 0x040fe20003f25270 */
[----:B------:R-:W-:Y:S02]  /*1ff0*/  USEL UR4, URZ, 0x1, UP0 ;  /* 0x000000013f047887 */ /* 0x000fe40008000000 */
[----:B------:R-:W-:Y:S01]  /*2000*/  USEL UR10, UR10, URZ, UP0 ;  /* 0x0000003f0a0a7287 */ /* 0x000fe20008000000 */
[----:B------:R-:W-:-:S03]  /*2010*/  SEL R3, R3, RZ, P1 ;  /* 0x000000ff03037207 */ /* 0x000fc60000800000 */
[----:B------:R-:W-:Y:S01]  /*2020*/  LOP3.LUT R6, R6, UR4, RZ, 0x3c, !PT ;  /* 0x0000000406067c12 */ /* 0x000fe2000f8e3cff */
[----:B------:R-:W-:Y:S07]  /*2030*/  @P2 BRA `(.L_x_32) ;  /* 0xfffffffc000c2947 */ /* 0x000fee000383ffff */
.L_x_25:
[----:B01----:R-:W0:Y:S01]  /*2040*/  LDC R0, c[0x0][0x28c] ;  /* 0x0000a300ff007b82 */ /* 0x003e220000000800 */
[----:B------:R-:W-:-:S04]  /*2050*/  IMAD.U32 R3, RZ, RZ, UR47 ;  /* 0x0000002fff037e24 */ /* 0x000fc8000f8e00ff */
[----:B------:R1:W-:Y:S01]  /*2060*/  SYNCS.ARRIVE.TRANS64.A1T0 RZ, [R3+UR46], RZ ;  /* 0x000000ff03ff79a7 */ /* 0x0003e2000810002e */
[----:B0-----:R-:W-:-:S13]  /*2070*/  ISETP.GE.AND P1, PT, R0, 0x1, PT ;  /* 0x000000010000780c */ /* 0x001fda0003f26270 */
[----:B-1----:R-:W-:Y:S05]  /*2080*/  @!P1 BRA `(.L_x_33) ;  /* 0x0000000000449947 */ /* 0x002fea0003800000 */
[----:B------:R-:W-:Y:S05]  /*2090*/  @!P0 BRA `(.L_x_34) ;  /* 0x0000000000048947 */ /* 0x000fea0003800000 */
[----:B------:R-:W-:Y:S01]  /*20a0*/  BPT.TRAP 0x1 ;  /* 0x000000040000795c */ /* 0x000fe20000300000 */
.L_x_34:
[----:B------:R-:W-:-:S13]  /*20b0*/  ISETP.NE.AND P0, PT, R89, RZ, PT ;  /* 0x000000ff5900720c */ /* 0x000fda0003f05270 */
[----:B------:R-:W-:-:S05]  /*20c0*/  VOTEU.ANY UP0, P0 ;  /* 0x00000000003f7886 */ /* 0x000fca0000000100 */
[----:B------:R-:W-:-:S06]  /*20d0*/  @UP0 UIADD3 UR4, UR38, UR42, URZ ;  /* 0x0000002a26040290 */ /* 0x000fcc000fffe03f */
[----:B------:R-:W-:Y:S02]  /*20e0*/  IMAD.U32 R4, RZ, RZ, UR4 ;  /* 0x00000004ff047e24 */ /* 0x000fe4000f8e00ff */
[----:B------:R-:W-:Y:S02]  /*20f0*/  IMAD.U32 R3, RZ, RZ, UR4 ;  /* 0x00000004ff037e24 */ /* 0x000fe4000f8e00ff */
[----:B------:R-:W-:-:S05]  /*2100*/  @P0 IMAD.WIDE.U32 R4, R4, -0x55555555, RZ ;  /* 0xaaaaaaab04040825 */ /* 0x000fca00078e00ff */
[----:B------:R-:W-:-:S05]  /*2110*/  @P0 SHF.R.U32.HI R0, RZ, 0x1, R5 ;  /* 0x00000001ff000819 */ /* 0x000fca0000011605 */
[----:B------:R-:W-:-:S05]  /*2120*/  @P0 IMAD R0, R0, -0x3, R3 ;  /* 0xfffffffd00000824 */ /* 0x000fca00078e0203 */
[----:B------:R-:W-:-:S05]  /*2130*/  @P0 LEA R0, R0, UR41, 0x3 ;  /* 0x0000002900000c11 */ /* 0x000fca000f8e18ff */
[----:B------:R-:W-:-:S05]  /*2140*/  @P0 VIADD R3, R0, 0x18 ;  /* 0x0000001800030836 */ /* 0x000fca0000000000 */
[----:B------:R-:W-:-:S04]  /*2150*/  @P0 PRMT R3, R88, 0x654, R3 ;  /* 0x0000065458030816 */ /* 0x000fc80000000003 */
[----:B------:R0:W-:Y:S01]  /*2160*/  @P0 SYNCS.ARRIVE.TRANS64.RED.A1T0 RZ, [R3+URZ], RZ ;  /* 0x000000ff03ff09a7 */ /* 0x0001e2000810043f */
[----:B------:R-:W-:-:S13]  /*2170*/  ISETP.GT.U32.AND P0, PT, R23, 0x1, PT ;  /* 0x000000011700780c */ /* 0x000fda0003f04070 */
[----:B0-----:R-:W-:Y:S05]  /*2180*/  @P0 BRA `(.L_x_33) ;  /* 0x0000000000040947 */ /* 0x001fea0003800000 */
[----:B------:R-:W-:Y:S01]  /*2190*/  BPT.TRAP 0x1 ;  /* 0x000000040000795c */ /* 0x000fe20000300000 */
.L_x_33:
[----:B------:R-:W-:Y:S01]  /*21a0*/  SHF.L.U32 R3, R103, 0x1f, RZ ;  /* 0x0000001f67037819 */ /* 0x000fe200000006ff */
[----:B------:R-:W-:Y:S01]  /*21b0*/  UIADD3 UR38, UR38, UR45, URZ ;  /* 0x0000002d26267290 */ /* 0x000fe2000fffe03f */
[----:B------:R-:W-:Y:S01]  /*21c0*/  IMAD.SHL.U32 R0, R22, 0x40, RZ ;  /* 0x0000004016007824 */ /* 0x000fe200078e00ff */
[----:B------:R-:W-:Y:S01]  /*21d0*/  UISETP.GE.U32.AND UP1, UPT, UR45, 0x3, UPT ;  /* 0x000000032d00788c */ /* 0x000fe2000bf26070 */
[----:B------:R-:W0:Y:S01]  /*21e0*/  SYNCS.PHASECHK.TRANS64.TRYWAIT P0, [UR43+0x8], R3 ;  /* 0x00000803ff0075a7 */ /* 0x000e22000800016b */
[----:B------:R-:W-:-:S04]  /*21f0*/  UISETP.GT.U32.AND UP0, UPT, UR38, 0x2, UPT ;  /* 0x000000022600788c */ /* 0x000fc8000bf04070 */
[----:B------:R-:W-:-:S04]  /*2200*/  UISETP.LT.U32.AND UP0, UPT, UR45, 0x3, UP0 ;  /* 0x000000032d00788c */ /* 0x000fc80008701070 */
[----:B------:R-:W-:Y:S02]  /*2210*/  USEL UR6, URZ, 0x1, !UP0 ;  /* 0x000000013f067887 */ /* 0x000fe4000c000000 */
[----:B------:R-:W-:Y:S02]  /*2220*/  @UP1 UIMAD.WIDE.U32 UR4, UR38, -0x55555555, URZ ;  /* 0xaaaaaaab260418a5 */ /* 0x000fe4000f8e003f */
[----:B------:R-:W-:Y:S02]  /*2230*/  ULOP3.LUT UR39, UR39, UR6, URZ, 0x3c, !UPT ;  /* 0x0000000627277292 */ /* 0x000fe4000f8e3c3f */
[----:B------:R-:W-:-:S04]  /*2240*/  @UP1 USHF.R.U32.HI UR4, URZ, 0x1, UR5 ;  /* 0x000000013f041899 */ /* 0x000fc80008011605 */
[----:B------:R-:W-:Y:S01]  /*2250*/  @UP1 ULOP3.LUT UR39, UR39, 0x1, UR4, 0x78, !UPT ;  /* 0x0000000127271892 */ /* 0x000fe2000f8e7804 */
[----:B0-----:R-:W-:Y:S11]  /*2260*/  @!P0 BRA `(.L_x_35) ;  /* 0x0000004800a88947 */ /* 0x001ff60003800000 */
.L_x_192:
[----:B------:R-:W-:Y:S01]  /*2270*/  ULDC UR4, c[0x0][0x284] ;  /* 0x0000a10000047ab9 */ /* 0x000fe20000000800 */
[----:B------:R-:W-:Y:S01]  /*2280*/  IMAD.SHL.U32 R13, R19, 0x80, RZ ;  /* 0x00000080130d7824 */ /* 0x000fe200078e00ff */
[----:B------:R-:W-:Y:S01]  /*2290*/  ISETP.GE.AND P0, PT, R0, UR4, PT ;  /* 0x0000000400007c0c */ /* 0x000fe2000bf06270 */
[----:B------:R-:W-:-:S03]  /*22a0*/  ULDC UR4, c[0x0][0x288] ;  /* 0x0000a20000047ab9 */ /* 0x000fc60000000800 */
[----:B------:R-:W-:-:S13]  /*22b0*/  ISETP.GE.OR P0, PT, R13, UR4, P0 ;  /* 0x000000040d007c0c */ /* 0x000fda0008706670 */
[----:B------:R-:W-:Y:S05]  /*22c0*/  @P0 BRA `(.L_x_36) ;  /* 0x0000003000c80947 */ /* 0x000fea0003800000 */
[----:B------:R-:W1:Y:S01]  /*22d0*/  LDC.64 R8, c[0x0][0x5c8] ;  /* 0x00017200ff087b82 */ /* 0x000e620000000a00 */
[----:B------:R-:W-:Y:S01]  /*22e0*/  SHF.R.S32.HI R11, RZ, 0x1f, R18 ;  /* 0x0000001fff0b7819 */ /* 0x000fe20000011412 */
[----:B------:R-:W-:Y:S01]  /*22f0*/  ULDC.64 UR4, c[0x0][0x5d0] ;  /* 0x0001740000047ab9 */ /* 0x000fe20000000a00 */
[----:B------:R-:W-:Y:S01]  /*2300*/  SHF.R.S32.HI R10, RZ, 0x1f, R13 ;  /* 0x0000001fff0a7819 */ /* 0x000fe2000001140d */
[----:B0-----:R-:W-:Y:S01]  /*2310*/  IMAD.WIDE.U32 R4, R18, UR4, R94 ;  /* 0x0000000412047c25 */ /* 0x001fe2000f8e005e */
[----:B------:R-:W-:Y:S03]  /*2320*/  BSSY B0, `(.L_x_36) ;  /* 0x000032c000007945 */ /* 0x000fe60003800000 */
[----:B------:R-:W-:Y:S01]  /*2330*/  IMAD R3, R11, UR4, RZ ;  /* 0x000000040b037c24 */ /* 0x000fe2000f8e02ff */
[----:B------:R-:W-:Y:S01]  /*2340*/  IADD3 R4, P0, R13, R4, RZ ;  /* 0x000000040d047210 */ /* 0x000fe20007f1e0ff */
[----:B------:R-:W-:-:S04]  /*2350*/  IMAD.WIDE R14, R22, 0x40, R92 ;  /* 0x00000040160e7825 */ /* 0x000fc800078e025c */
[----:B------:R-:W-:Y:S01]  /*2360*/  IMAD R3, R18, UR5, R3 ;  /* 0x0000000512037c24 */ /* 0x000fe2000f8e0203 */
[----:B------:R-:W-:Y:S01]  /*2370*/  ULDC.64 UR4, c[0x0][0x5c0] ;  /* 0x0001700000047ab9 */ /* 0x000fe20000000a00 */
[----:B------:R-:W-:Y:S02]  /*2380*/  IMAD.IADD R20, R101, 0x1, -R0 ;  /* 0x0000000165147824 */ /* 0x000fe400078e0a00 */
[----:B------:R-:W-:Y:S01]  /*2390*/  IMAD.IADD R19, R97, 0x1, -R13 ;  /* 0x0000000161137824 */ /* 0x000fe200078e0a0d */
[----:B------:R-:W-:Y:S01]  /*23a0*/  IADD3.X R5, R10, R5, R3, P0, !PT ;  /* 0x000000050a057210 */ /* 0x000fe200007fe403 */
[-C--:B-1----:R-:W-:Y:S02]  /*23b0*/  IMAD R3, R15, R8.reuse, RZ ;  /* 0x000000080f037224 */ /* 0x082fe400078e02ff */
[----:B------:R-:W-:-:S04]  /*23c0*/  IMAD.WIDE.U32 R4, R14, R8, R4 ;  /* 0x000000080e047225 */ /* 0x000fc800078e0004 */
[----:B------:R-:W-:Y:S01]  /*23d0*/  IMAD R3, R14, R9, R3 ;  /* 0x000000090e037224 */ /* 0x000fe200078e0203 */
[----:B------:R-:W-:-:S04]  /*23e0*/  IADD3 R4, P0, R4, UR4, RZ ;  /* 0x0000000404047c10 */ /* 0x000fc8000ff1e0ff */
[----:B------:R-:W-:Y:S02]  /*23f0*/  IADD3.X R5, R5, UR5, R3, P0, !PT ;  /* 0x0000000505057c10 */ /* 0x000fe400087fe403 */
[----:B-----5:R-:W-:Y:S02]  /*2400*/  ISETP.NE.AND P0, PT, R91, RZ, PT ;  /* 0x000000ff5b00720c */ /* 0x020fe40003f05270 */
[----:B------:R-:W-:-:S04]  /*2410*/  LEA R6, P1, R8, R4, 0x3 ;  /* 0x0000000408067211 */ /* 0x000fc800078218ff */
[----:B------:R-:W-:-:S07]  /*2420*/  LEA.HI.X R7, R8, R5, R9, 0x3, P1 ;  /* 0x0000000508077211 */ /* 0x000fce00008f1c09 */
[----:B------:R-:W-:Y:S05]  /*2430*/  @!P0 BRA `(.L_x_37) ;  /* 0x0000002400608947 */ /* 0x000fea0003800000 */
[----:B------:R-:W0:Y:S01]  /*2440*/  LDC.64 R104, c[0x0][0x5b0] ;  /* 0x00016c00ff687b82 */ /* 0x000e220000000a00 */
[----:B------:R-:W-:Y:S01]  /*2450*/  ULDC.64 UR4, c[0x0][0x5b8] ;  /* 0x00016e0000047ab9 */ /* 0x000fe20000000a00 */
[----:B------:R-:W-:Y:S01]  /*2460*/  ISETP.GE.AND P1, PT, R20, 0x1, PT ;  /* 0x000000011400780c */ /* 0x000fe20003f26270 */
[C---:B------:R-:W-:Y:S01]  /*2470*/  IMAD.WIDE.U32 R8, R18.reuse, UR4, R94 ;  /* 0x0000000412087c25 */ /* 0x040fe2000f8e005e */
[----:B------:R-:W-:Y:S02]  /*2480*/  BSSY B1, `(.L_x_38) ;  /* 0x000000e000017945 */ /* 0x000fe40003800000 */
[----:B------:R-:W-:Y:S01]  /*2490*/  ISETP.LT.OR P5, PT, R19, 0x1, !P1 ;  /* 0x000000011300780c */ /* 0x000fe20004fa1670 */
[----:B------:R-:W-:Y:S01]  /*24a0*/  IMAD R3, R11, UR4, RZ ;  /* 0x000000040b037c24 */ /* 0x000fe2000f8e02ff */
[----:B------:R-:W1:Y:S01]  /*24b0*/  LDC.64 R106, c[0x0][0x5a8] ;  /* 0x00016a00ff6a7b82 */ /* 0x000e620000000a00 */
[----:B------:R-:W-:Y:S02]  /*24c0*/  IADD3 R12, P0, R13, R8, RZ ;  /* 0x000000080d0c7210 */ /* 0x000fe40007f1e0ff */
[----:B------:R-:W-:-:S05]  /*24d0*/  IMAD R3, R18, UR5, R3 ;  /* 0x0000000512037c24 */ /* 0x000fca000f8e0203 */
[----:B------:R-:W-:Y:S01]  /*24e0*/  IADD3.X R13, R10, R9, R3, P0, !PT ;  /* 0x000000090a0d7210 */ /* 0x000fe200007fe403 */
[-C--:B0-----:R-:W-:Y:S02]  /*24f0*/  IMAD R0, R15, R104.reuse, RZ ;  /* 0x000000680f007224 */ /* 0x081fe400078e02ff */
[----:B------:R-:W-:-:S04]  /*2500*/  IMAD.WIDE.U32 R8, R14, R104, R12 ;  /* 0x000000680e087225 */ /* 0x000fc800078e000c */
[----:B------:R-:W-:Y:S01]  /*2510*/  IMAD R21, R14, R105, R0 ;  /* 0x000000690e157224 */ /* 0x000fe200078e0200 */
[----:B-1----:R-:W-:-:S04]  /*2520*/  IADD3 R8, P0, R8, R106, RZ ;  /* 0x0000006a08087210 */ /* 0x002fc80007f1e0ff */
[----:B------:R-:W-:Y:S01]  /*2530*/  IADD3.X R9, R107, R9, R21, P0, !PT ;  /* 0x000000096b097210 */ /* 0x000fe200007fe415 */
[----:B------:R-:W-:Y:S08]  /*2540*/  @P5 BRA `(.L_x_39) ;  /* 0x0000000000045947 */ /* 0x000ff00003800000 */
[----:B------:R0:W5:Y:S02]  /*2550*/  LDG.E.U8 R102, desc[UR36][R8.64] ;  /* 0x0000002408667981 */ /* 0x000164000c1e1100 */
.L_x_39:
[----:B------:R-:W-:Y:S05]  /*2560*/  BSYNC B1 ;  /* 0x0000000000017941 */ /* 0x000fea0003800000 */
.L_x_38:
[----:B-----5:R-:W-:Y:S01]  /*2570*/  LOP3.LUT R0, R102, 0xffff, RZ, 0xc0, !PT ;  /* 0x0000ffff66007812 */ /* 0x020fe200078ec0ff */
[----:B------:R-:W-:Y:S01]  /*2580*/  IMAD.SHL.U32 R10, R104, 0x8, RZ ;  /* 0x00000008680a7824 */ /* 0x000fe200078e00ff */
[----:B------:R-:W-:Y:S01]  /*2590*/  ISETP.LT.OR P2, PT, R19, 0x2, !P1 ;  /* 0x000000021300780c */ /* 0x000fe20004f41670 */
[----:B------:R-:W-:Y:S01]  /*25a0*/  BSSY B1, `(.L_x_40) ;  /* 0x000000e000017945 */ /* 0x000fe20003800000 */
[----:B------:R-:W-:Y:S02]  /*25b0*/  PRMT R0, R0, 0x8880, RZ ;  /* 0x0000888000007816 */ /* 0x000fe400000000ff */
[----:B------:R-:W-:Y:S02]  /*25c0*/  SHF.L.U64.HI R11, R104, 0x3, R105 ;  /* 0x00000003680b7819 */ /* 0x000fe40000010269 */
[----:B------:R-:W-:Y:S01]  /*25d0*/  ISETP.GE.AND P0, PT, R20, 0x9, PT ;  /* 0x000000091400780c */ /* 0x000fe20003f06270 */
[----:B------:R-:W-:Y:S02]  /*25e0*/  IMAD R3, R0, R91, RZ ;  /* 0x0000005b00037224 */ /* 0x000fe400078e02ff */
[----:B------:R-:W-:-:S04]  /*25f0*/  IMAD.WIDE.U32 R10, R14, R104, R10 ;  /* 0x000000680e0a7225 */ /* 0x000fc800078e000a */
[----:B------:R-:W-:Y:S01]  /*2600*/  @!P5 IMAD R15, R24, R90, R3 ;  /* 0x0000005a180fd224 */ /* 0x000fe200078e0203 */
[----:B------:R-:W-:Y:S01]  /*2610*/  IADD3 R10, P3, P4, R12, R106, R10 ;  /* 0x0000006a0c0a7210 */ /* 0x000fe20007c7e00a */
[----:B------:R-:W-:-:S03]  /*2620*/  IMAD.IADD R14, R21, 0x1, R11 ;  /* 0x00000001150e7824 */ /* 0x000fc600078e020b */
[----:B------:R1:W-:Y:S01]  /*2630*/  @!P5 STG.E.U8 desc[UR36][R4.64], R15 ;  /* 0x0000000f0400d986 */ /* 0x0003e2000c101124 */
[----:B------:R-:W-:Y:S08]  /*2640*/  @P2 BRA `(.L_x_41) ;  /* 0x00000000000c2947 */ /* 0x000ff00003800000 */
[----:B------:R-:W2:Y:S02]  /*2650*/  LDG.E.U8 R102, desc[UR36][R8.64+0x1] ;  /* 0x0000012408667981 */ /* 0x000ea4000c1e1100 */
[----:B--2---:R-:W-:-:S05]  /*2660*/  PRMT R0, R102, 0x8880, RZ ;  /* 0x0000888066007816 */ /* 0x004fca00000000ff */
[----:B------:R-:W-:-:S07]  /*2670*/  IMAD R3, R0, R91, RZ ;  /* 0x0000005b00037224 */ /* 0x000fce00078e02ff */
.L_x_41:
[----:B------:R-:W-:Y:S05]  /*2680*/  BSYNC B1 ;  /* 0x0000000000017941 */ /* 0x000fea0003800000 */
.L_x_40:
[----:B------:R-:W-:Y:S01]  /*2690*/  ISETP.LT.OR P5, PT, R19, 0x1, !P0 ;  /* 0x000000011300780c */ /* 0x000fe200047a1670 */
[----:B------:R-:W-:Y:S01]  /*26a0*/  @!P2 IMAD R25, R25, R90, R3 ;  /* 0x0000005a1919a224 */ /* 0x000fe200078e0203 */
[----:B------:R-:W-:Y:S01]  /*26b0*/  BSSY B1, `(.L_x_42) ;  /* 0x000000a000017945 */ /* 0x000fe20003800000 */
[----:B------:R-:W-:Y:S02]  /*26c0*/  IADD3.X R11, R13, R107, R14, P3, P4 ;  /* 0x0000006b0d0b7210 */ /* 0x000fe40001fe840e */
[C---:B------:R-:W-:Y:S01]  /*26d0*/  ISETP.LT.OR P3, PT, R19.reuse, 0x2, !P0 ;  /* 0x000000021300780c */ /* 0x040fe20004761670 */
[----:B------:R2:W-:Y:S01]  /*26e0*/  @!P2 STG.E.U8 desc[UR36][R4.64+0x1], R25 ;  /* 0x000001190400a986 */ /* 0x0005e2000c101124 */
[C---:B------:R-:W-:Y:S02]  /*26f0*/  ISETP.LT.OR P4, PT, R19.reuse, 0x9, !P1 ;  /* 0x000000091300780c */ /* 0x040fe40004f81670 */
[----:B------:R-:W-:-:S04]  /*2700*/  ISETP.LT.OR P2, PT, R19, 0xa, !P1 ;  /* 0x0000000a1300780c */ /* 0x000fc80004f41670 */
[----:B------:R-:W-:Y:S09]  /*2710*/  @P5 BRA `(.L_x_43) ;  /* 0x00000000000c5947 */ /* 0x000ff20003800000 */
[----:B------:R-:W3:Y:S02]  /*2720*/  LDG.E.U8 R102, desc[UR36][R10.64] ;  /* 0x000000240a667981 */ /* 0x000ee4000c1e1100 */
[----:B---3--:R-:W-:-:S05]  /*2730*/  PRMT R0, R102, 0x8880, RZ ;  /* 0x0000888066007816 */ /* 0x008fca00000000ff */
[----:B------:R-:W-:-:S07]  /*2740*/  IMAD R3, R0, R91, RZ ;  /* 0x0000005b00037224 */ /* 0x000fce00078e02ff */
.L_x_43:
[----:B------:R-:W-:Y:S05]  /*2750*/  BSYNC B1 ;  /* 0x0000000000017941 */ /* 0x000fea0003800000 */
.L_x_42:
[----:B------:R-:W-:Y:S01]  /*2760*/  @!P5 IMAD R13, R26, R90, R3 ;  /* 0x0000005a1a0dd224 */ /* 0x000fe200078e0203 */
[----:B------:R-:W-:Y:S04]  /*2770*/  BSSY B1, `(.L_x_44) ;  /* 0x0000006000017945 */ /* 0x000fe80003800000 */
[----:B------:R3:W-:Y:S01]  /*2780*/  @!P5 STG.E.U8 desc[UR36][R6.64], R13 ;  /* 0x0000000d0600d986 */ /* 0x0007e2000c101124 */
[----:B------:R-:W-:Y:S05]  /*2790*/  @P3 BRA `(.L_x_45) ;  /* 0x00000000000c3947 */ /* 0x000fea0003800000 */
[----:B------:R-:W4:Y:S02]  /*27a0*/  LDG.E.U8 R102, desc[UR36][R10.64+0x1] ;  /* 0x000001240a667981 */ /* 0x000f24000c1e1100 */
[----:B----4-:R-:W-:-:S05]  /*27b0*/  PRMT R0, R102, 0x8880, RZ ;  /* 0x0000888066007816 */ /* 0x010fca00000000ff */
[----:B------:R-:W-:-:S07]  /*27c0*/  IMAD R3, R0, R91, RZ ;  /* 0x0000005b00037224 */ /* 0x000fce00078e02ff */
.L_x_45:
[----:B------:R-:W-:Y:S05]  /*27d0*/  BSYNC B1 ;  /* 0x0000000000017941 */ /* 0x000fea0003800000 */
.L_x_44:
[----:B------:R-:W-:Y:S01]  /*27e0*/  @!P3 IMAD R27, R27, R90, R3 ;  /* 0x0000005a1b1bb224 */ /* 0x000fe200078e0203 */
[----:B------:R-:W-:Y:S04]  /*27f0*/  BSSY B1, `(.L_x_46) ;  /* 0x0000006000017945 */ /* 0x000fe80003800000 */
[----:B------:R4:W-:Y:S01]  /*2800*/  @!P3 STG.E.U8 desc[UR36][R6.64+0x1], R27 ;  /* 0x0000011b0600b986 */ /* 0x0009e2000c101124 */
[----:B------:R-:W-:Y:S05]  /*2810*/  @P4 BRA `(.L_x_47) ;  /* 0x00000000000c4947 */ /* 0x000fea0003800000 */
[----:B------:R-:W5:Y:S02]  /*2820*/  LDG.E.U8 R102, desc[UR36][R8.64+0x8] ;  /* 0x0000082408667981 */ /* 0x000f64000c1e1100 */
[----:B-----5:R-:W-:-:S05]  /*2830*/  PRMT R0, R102, 0x8880, RZ ;  /* 0x0000888066007816 */ /* 0x020fca00000000ff */
[----:B------:R-:W-:-:S07]  /*2840*/  IMAD R3, R0, R91, RZ ;  /* 0x0000005b00037224 */ /* 0x000fce00078e02ff */
.L_x_47:
[----:B------:R-:W-:Y:S05]  /*2850*/  BSYNC B1 ;  /* 0x0000000000017941 */ /* 0x000fea0003800000 */
.L_x_46:
[----:B---3--:R-:W-:Y:S01]  /*2860*/  @!P4 IMAD R13, R28, R90, R3 ;  /* 0x0000005a1c0dc224 */ /* 0x008fe200078e0203 */
[----:B------:R-:W-:Y:S04]  /*2870*/  BSSY B1, `(.L_x_48) ;  /* 0x0000006000017945 */ /* 0x000fe80003800000 */
[----:B------:R3:W-:Y:S01]  /*2880*/  @!P4 STG.E.U8 desc[UR36][R4.64+0x8], R13 ;  /* 0x0000080d0400c986 */ /* 0x0007e2000c101124 */
[----:B------:R-:W-:Y:S05]  /*2890*/  @P2 BRA `(.L_x_49) ;  /* 0x00000000000c2947 */ /* 0x000fea0003800000 */
[----:B------:R-:W5:Y:S02]  /*28a0*/  LDG.E.U8 R102, desc[UR36][R8.64+0x9] ;  /* 0x0000092408667981 */ /* 0x000f64000c1e1100 */
[----:B-----5:R-:W-:-:S05]  /*28b0*/  PRMT R0, R102, 0x8880, RZ ;  /* 0x0000888066007816 */ /* 0x020fca00000000ff */
[----:B------:R-:W-:-:S07]  /*28c0*/  IMAD R3, R0, R91, RZ ;  /* 0x0000005b00037224 */ /* 0x000fce00078e02ff */
.L_x_49:
[----:B------:R-:W-:Y:S05]  /*28d0*/  BSYNC B1 ;  /* 0x0000000000017941 */ /* 0x000fea0003800000 */
.L_x_48:
[----:B------:R-:W-:Y:S01]  /*28e0*/  ISETP.LT.OR P4, PT, R19, 0x9, !P0 ;  /* 0x000000091300780c */ /* 0x000fe20004781670 */
[----:B------:R-:W-:Y:S01]  /*28f0*/  @!P2 IMAD R29, R29, R90, R3 ;  /* 0x0000005a1d1da224 */ /* 0x000fe200078e0203 */
[----:B------:R-:W-:Y:S01]  /*2900*/  BSSY B1, `(.L_x_50) ;  /* 0x0000009000017945 */ /* 0x000fe20003800000 */
[C---:B------:R-:W-:Y:S02]  /*2910*/  ISETP.LT.OR P3, PT, R19.reuse, 0xa, !P0 ;  /* 0x0000000a1300780c */ /* 0x040fe40004761670 */
[C---:B------:R-:W-:Y:S01]  /*2920*/  ISETP.LT.OR P5, PT, R19.reuse, 0x11, !P1 ;  /* 0x000000111300780c */ /* 0x040fe20004fa1670 */
[----:B------:R0:W-:Y:S01]  /*2930*/  @!P2 STG.E.U8 desc[UR36][R4.64+0x9], R29 ;  /* 0x0000091d0400a986 */ /* 0x0001e2000c101124 */
[----:B------:R-:W-:-:S06]  /*2940*/  ISETP.LT.OR P2, PT, R19, 0x12, !P1 ;  /* 0x000000121300780c */ /* 0x000fcc0004f41670 */
[----:B------:R-:W-:Y:S07]  /*2950*/  @P4 BRA `(.L_x_51) ;  /* 0x00000000000c4947 */ /* 0x000fee0003800000 */
[----:B------:R-:W5:Y:S02]  /*2960*/  LDG.E.U8 R102, desc[UR36][R10.64+0x8] ;  /* 0x000008240a667981 */ /* 0x000f64000c1e1100 */
[----:B-----5:R-:W-:-:S05]  /*2970*/  PRMT R0, R102, 0x8880, RZ ;  /* 0x0000888066007816 */ /* 0x020fca00000000ff */
[----:B------:R-:W-:-:S07]  /*2980*/  IMAD R3, R0, R91, RZ ;  /* 0x0000005b00037224 */ /* 0x000fce00078e02ff */
.L_x_51:
[----:B------:R-:W-:Y:S05]  /*2990*/  BSYNC B1 ;  /* 0x0000000000017941 */ /* 0x000fea0003800000 */
.L_x_50:
[----:B---3--:R-:W-:Y:S01]  /*29a0*/  @!P4 IMAD R13, R30, R90, R3 ;  /* 0x0000005a1e0dc224 */ /* 0x008fe200078e0203 */
[----:B------:R-:W-:Y:S04]  /*29b0*/  BSSY B1, `(.L_x_52) ;  /* 0x0000006000017945 */ /* 0x000fe80003800000 */
[----:B------:R3:W-:Y:S01]  /*29c0*/  @!P4 STG.E.U8 desc[UR36][R6.64+0x8], R13 ;  /* 0x0000080d0600c986 */ /* 0x0007e2000c101124 */
[----:B------:R-:W-:Y:S05]  /*29d0*/  @P3 BRA `(.L_x_53) ;  /* 0x00000000000c3947 */ /* 0x000fea0003800000 */
[----:B------:R-:W5:Y:S02]  /*29e0*/  LDG.E.U8 R102, desc[UR36][R10.64+0x9] ;  /* 0x000009240a667981 */ /* 0x000f64000c1e1100 */
[----:B-----5:R-:W-:-:S05]  /*29f0*/  PRMT R0, R102, 0x8880, RZ ;  /* 0x0000888066007816 */ /* 0x020fca00000000ff */
[----:B------:R-:W-:-:S07]  /*2a00*/  IMAD R3, R0, R91, RZ ;  /* 0x0000005b00037224 */ /* 0x000fce00078e02ff */
.L_x_53:
[----:B------:R-:W-:Y:S05]  /*2a10*/  BSYNC B1 ;  /* 0x0000000000017941 */ /* 0x000fea0003800000 */
.L_x_52:
[----:B------:R-:W-:Y:S01]  /*2a20*/  @!P3 IMAD R31, R31, R90, R3 ;  /* 0x0000005a1f1fb224 */ /* 0x000fe200078e0203 */
[----:B------:R-:W-:Y:S04]  /*2a30*/  BSSY B1, `(.L_x_54) ;  /* 0x0000006000017945 */ /* 0x000fe80003800000 */
[----:B------:R0:W-:Y:S01]  /*2a40*/  @!P3 STG.E.U8 desc[UR36][R6.64+0x9], R31 ;  /* 0x0000091f0600b986 */ /* 0x0001e2000c101124 */
[----:B------:R-:W-:Y:S05]  /*2a50*/  @P5 BRA `(.L_x_55) ;  /* 0x00000000000c5947 */ /* 0x000fea0003800000 */
[----:B------:R-:W5:Y:S02]  /*2a60*/  LDG.E.U8 R102, desc[UR36][R8.64+0x10] ;  /* 0x0000102408667981 */ /* 0x000f64000c1e1100 */
[----:B-----5:R-:W-:-:S05]  /*2a70*/  PRMT R0, R102, 0x8880, RZ ;  /* 0x0000888066007816 */ /* 0x020fca00000000ff */
[----:B------:R-:W-:-:S07]  /*2a80*/  IMAD R3, R0, R91, RZ ;  /* 0x0000005b00037224 */ /* 0x000fce00078e02ff */
.L_x_55:
[----:B------:R-:W-:Y:S05]  /*2a90*/  BSYNC B1 ;  /* 0x0000000000017941 */ /* 0x000fea0003800000 */
.L_x_54:
[----:B---3--:R-:W-:Y:S01]  /*2aa0*/  @!P5 IMAD R13, R32, R90, R3 ;  /* 0x0000005a200dd224 */ /* 0x008fe200078e0203 */
[----:B------:R-:W-:Y:S04]  /*2ab0*/  BSSY B1, `(.L_x_56) ;  /* 0x0000006000017945 */ /* 0x000fe80003800000 */
[----:B------:R3:W-:Y:S01]  /*2ac0*/  @!P5 STG.E.U8 desc[UR36][R4.64+0x10], R13 ;  /* 0x0000100d0400d986 */ /* 0x0007e2000c101124 */
[----:B------:R-:W-:Y:S05]  /*2ad0*/  @P2 BRA `(.L_x_57) ;  /* 0x00000000000c2947 */ /* 0x000fea0003800000 */
[----:B------:R-:W5:Y:S02]  /*2ae0*/  LDG.E.U8 R102, desc[UR36][R8.64+0x11] ;  /* 0x0000112408667981 */ /* 0x000f64000c1e1100 */
[----:B-----5:R-:W-:-:S05]  /*2af0*/  PRMT R0, R102, 0x8880, RZ ;  /* 0x0000888066007816 */ /* 0x020fca00000000ff */
[----:B------:R-:W-:-:S07]  /*2b00*/  IMAD R3, R0, R91, RZ ;  /* 0x0000005b00037224 */ /* 0x000fce00078e02ff */
.L_x_57:
[----:B------:R-:W-:Y:S05]  /*2b10*/  BSYNC B1 ;  /* 0x0000000000017941 */ /* 0x000fea0003800000 */
.L_x_56:
        /* <DEDUP_REMOVED lines=11> */
.L_x_59:
[----:B------:R-:W-:Y:S05]  /*2bd0*/  BSYNC B1 ;  /* 0x0000000000017941 */ /* 0x000fea0003800000 */
.L_x_58:
[----:B---3--:R-:W-:Y:S01]  /*2be0*/  @!P4 IMAD R13, R34, R90, R3 ;  /* 0x0000005a220dc224 */ /* 0x008fe200078e0203 */
[----:B------:R-:W-:Y:S04]  /*2bf0*/  BSSY B1, `(.L_x_60) ;  /* 0x0000006000017945 */ /* 0x000fe80003800000 */
[----:B------:R3:W-:Y:S01]  /*2c00*/  @!P4 STG.E.U8 desc[UR36][R6.64+0x10], R13 ;  /* 0x0000100d0600c986 */ /* 0x0007e2000c101124 */
[----:B------:R-:W-:Y:S05]  /*2c10*/  @P3 BRA `(.L_x_61) ;  /* 0x00000000000c3947 */ /* 0x000fea0003800000 */
[----:B------:R-:W5:Y:S02]  /*2c20*/  LDG.E.U8 R102, desc[UR36][R10.64+0x11] ;  /* 0x000011240a667981 */ /* 0x000f64000c1e1100 */
[----:B-----5:R-:W-:-:S05]  /*2c30*/  PRMT R0, R102, 0x8880, RZ ;  /* 0x0000888066007816 */ /* 0x020fca00000000ff */
[----:B------:R-:W-:-:S07]  /*2c40*/  IMAD R3, R0, R91, RZ ;  /* 0x0000005b00037224 */ /* 0x000fce00078e02ff */
.L_x_61:
[----:B------:R-:W-:Y:S05]  /*2c50*/  BSYNC B1 ;  /* 0x0000000000017941 */ /* 0x000fea0003800000 */
.L_x_60:
[----:B------:R-:W-:Y:S01]  /*2c60*/  @!P3 IMAD R35, R35, R90, R3 ;  /* 0x0000005a2323b224 */ /* 0x000fe200078e0203 */
[----:B------:R-:W-:Y:S04]  /*2c70*/  BSSY B1, `(.L_x_62) ;  /* 0x0000006000017945 */ /* 0x000fe80003800000 */
[----:B------:R0:W-:Y:S01]  /*2c80*/  @!P3 STG.E.U8 desc[UR36][R6.64+0x11], R35 ;  /* 0x000011230600b986 */ /* 0x0001e2000c101124 */
[----:B------:R-:W-:Y:S05]  /*2c90*/  @P5 BRA `(.L_x_63) ;  /* 0x00000000000c5947 */ /* 0x000fea0003800000 */
[----:B------:R-:W5:Y:S02]  /*2ca0*/  LDG.E.U8 R102, desc[UR36][R8.64+0x18] ;  /* 0x0000182408667981 */ /* 0x000f64000c1e1100 */
[----:B-----5:R-:W-:-:S05]  /*2cb0*/  PRMT R0, R102, 0x8880, RZ ;  /* 0x0000888066007816 */ /* 0x020fca00000000ff */
[----:B------:R-:W-:-:S07]  /*2cc0*/  IMAD R3, R0, R91, RZ ;  /* 0x0000005b00037224 */ /* 0x000fce00078e02ff */
.L_x_63:
[----:B------:R-:W-:Y:S05]  /*2cd0*/  BSYNC B1 ;  /* 0x0000000000017941 */ /* 0x000fea0003800000 */
.L_x_62:
[----:B---3--:R-:W-:Y:S01]  /*2ce0*/  @!P5 IMAD R13, R36, R90, R3 ;  /* 0x0000005a240dd224 */ /* 0x008fe200078e0203 */
[----:B------:R-:W-:Y:S04]  /*2cf0*/  BSSY B1, `(.L_x_64) ;  /* 0x0000006000017945 */ /* 0x000fe80003800000 */
[----:B------:R3:W-:Y:S01]  /*2d00*/  @!P5 STG.E.U8 desc[UR36][R4.64+0x18], R13 ;  /* 0x0000180d0400d986 */ /* 0x0007e2000c101124 */
[----:B------:R-:W-:Y:S05]  /*2d10*/  @P2 BRA `(.L_x_65) ;  /* 0x00000000000c2947 */ /* 0x000fea0003800000 */
[----:B------:R-:W5:Y:S02]  /*2d20*/  LDG.E.U8 R102, desc[UR36][R8.64+0x19] ;  /* 0x0000192408667981 */ /* 0x000f64000c1e1100 */
[----:B-----5:R-:W-:-:S05]  /*2d30*/  PRMT R0, R102, 0x8880, RZ ;  /* 0x0000888066007816 */ /* 0x020fca00000000ff */
[----:B------:R-:W-:-:S07]  /*2d40*/  IMAD R3, R0, R91, RZ ;  /* 0x0000005b00037224 */ /* 0x000fce00078e02ff */
.L_x_65:
[----:B------:R-:W-:Y:S05]  /*2d50*/  BSYNC B1 ;  /* 0x0000000000017941 */ /* 0x000fea0003800000 */
.L_x_64:
        /* <DEDUP_REMOVED lines=11> */
.L_x_67:
[----:B------:R-:W-:Y:S05]  /*2e10*/  BSYNC B1 ;  /* 0x0000000000017941 */ /* 0x000fea0003800000 */
.L_x_66:
[----:B---3--:R-:W-:Y:S01]  /*2e20*/  @!P4 IMAD R13, R38, R90, R3 ;  /* 0x0000005a260dc224 */ /* 0x008fe200078e0203 */
[----:B------:R-:W-:Y:S04]  /*2e30*/  BSSY B1, `(.L_x_68) ;  /* 0x0000006000017945 */ /* 0x000fe80003800000 */
[----:B------:R3:W-:Y:S01]  /*2e40*/  @!P4 STG.E.U8 desc[UR36][R6.64+0x18], R13 ;  /* 0x0000180d0600c986 */ /* 0x0007e2000c101124 */
[----:B------:R-:W-:Y:S05]  /*2e50*/  @P3 BRA `(.L_x_69) ;  /* 0x00000000000c3947 */ /* 0x000fea0003800000 */
[----:B------:R-:W5:Y:S02]  /*2e60*/  LDG.E.U8 R102, desc[UR36][R10.64+0x19] ;  /* 0x000019240a667981 */ /* 0x000f64000c1e1100 */
[----:B-----5:R-:W-:-:S05]  /*2e70*/  PRMT R0, R102, 0x8880, RZ ;  /* 0x0000888066007816 */ /* 0x020fca00000000ff */
[----:B------:R-:W-:-:S07]  /*2e80*/  IMAD R3, R0, R91, RZ ;  /* 0x0000005b00037224 */ /* 0x000fce00078e02ff */
.L_x_69:
[----:B------:R-:W-:Y:S05]  /*2e90*/  BSYNC B1 ;  /* 0x0000000000017941 */ /* 0x000fea0003800000 */
.L_x_68:
[----:B------:R-:W-:Y:S01]  /*2ea0*/  @!P3 IMAD R39, R39, R90, R3 ;  /* 0x0000005a2727b224 */ /* 0x000fe200078e0203 */
[----:B------:R-:W-:Y:S04]  /*2eb0*/  BSSY B1, `(.L_x_70) ;  /* 0x0000006000017945 */ /* 0x000fe80003800000 */
[----:B------:R0:W-:Y:S01]  /*2ec0*/  @!P3 STG.E.U8 desc[UR36][R6.64+0x19], R39 ;  /* 0x000019270600b986 */ /* 0x0001e2000c101124 */
[----:B------:R-:W-:Y:S05]  /*2ed0*/  @P5 BRA `(.L_x_71) ;  /* 0x00000000000c5947 */ /* 0x000fea0003800000 */
[----:B------:R-:W5:Y:S02]  /*2ee0*/  LDG.E.U8 R102, desc[UR36][R8.64+0x20] ;  /* 0x0000202408667981 */ /* 0x000f64000c1e1100 */
[----:B-----5:R-:W-:-:S05]  /*2ef0*/  PRMT R0, R102, 0x8880, RZ ;  /* 0x0000888066007816 */ /* 0x020fca00000000ff */
[----:B------:R-:W-:-:S07]  /*2f00*/  IMAD R3, R0, R91, RZ ;  /* 0x0000005b00037224 */ /* 0x000fce00078e02ff */
.L_x_71:
[----:B------:R-:W-:Y:S05]  /*2f10*/  BSYNC B1 ;  /* 0x0000000000017941 */ /* 0x000fea0003800000 */
.L_x_70:
[----:B---3--:R-:W-:Y:S01]  /*2f20*/  @!P5 IMAD R13, R40, R90, R3 ;  /* 0x0000005a280dd224 */ /* 0x008fe200078e0203 */
[----:B------:R-:W-:Y:S04]  /*2f30*/  BSSY B1, `(.L_x_72) ;  /* 0x0000006000017945 */ /* 0x000fe80003800000 */
[----:B------:R3:W-:Y:S01]  /*2f40*/  @!P5 STG.E.U8 desc[UR36][R4.64+0x20], R13 ;  /* 0x0000200d0400d986 */ /* 0x0007e2000c101124 */
[----:B------:R-:W-:Y:S05]  /*2f50*/  @P2 BRA `(.L_x_73) ;  /* 0x00000000000c2947 */ /* 0x000fea0003800000 */
[----:B------:R-:W5:Y:S02]  /*2f60*/  LDG.E.U8 R102, desc[UR36][R8.64+0x21] ;  /* 0x0000212408667981 */ /* 0x000f64000c1e1100 */
[----:B-----5:R-:W-:-:S05]  /*2f70*/  PRMT R0, R102, 0x8880, RZ ;  /* 0x0000888066007816 */ /* 0x020fca00000000ff */
[----:B------:R-:W-:-:S07]  /*2f80*/  IMAD R3, R0, R91, RZ ;  /* 0x0000005b00037224 */ /* 0x000fce00078e02ff */
.L_x_73:
[----:B------:R-:W-:Y:S05]  /*2f90*/  BSYNC B1 ;  /* 0x0000000000017941 */ /* 0x000fea0003800000 */
.L_x_72:
        /* <DEDUP_REMOVED lines=11> */
.L_x_75:
[----:B------:R-:W-:Y:S05]  /*3050*/  BSYNC B1 ;  /* 0x0000000000017941 */ /* 0x000fea0003800000 */
.L_x_74:
[----:B---3--:R-:W-:Y:S01]  /*3060*/  @!P4 IMAD R13, R42, R90, R3 ;  /* 0x0000005a2a0dc224 */ /* 0x008fe200078e0203 */
[----:B------:R-:W-:Y:S04]  /*3070*/  BSSY B1, `(.L_x_76) ;  /* 0x0000006000017945 */ /* 0x000fe80003800000 */
[----:B------:R3:W-:Y:S01]  /*3080*/  @!P4 STG.E.U8 desc[UR36][R6.64+0x20], R13 ;  /* 0x0000200d0600c986 */ /* 0x0007e2000c101124 */
[----:B------:R-:W-:Y:S05]  /*3090*/  @P3 BRA `(.L_x_77) ;  /* 0x00000000000c3947 */ /* 0x000fea0003800000 */
[----:B------:R-:W5:Y:S02]  /*30a0*/  LDG.E.U8 R102, desc[UR36][R10.64+0x21] ;  /* 0x000021240a667981 */ /* 0x000f64000c1e1100 */
[----:B-----5:R-:W-:-:S05]  /*30b0*/  PRMT R0, R102, 0x8880, RZ ;  /* 0x0000888066007816 */ /* 0x020fca00000000ff */
[----:B------:R-:W-:-:S07]  /*30c0*/  IMAD R3, R0, R91, RZ ;  /* 0x0000005b00037224 */ /* 0x000fce00078e02ff */
.L_x_77:
[----:B------:R-:W-:Y:S05]  /*30d0*/  BSYNC B1 ;  /* 0x0000000000017941 */ /* 0x000fea0003800000 */
.L_x_76:
[----:B------:R-:W-:Y:S01]  /*30e0*/  @!P3 IMAD R43, R43, R90, R3 ;  /* 0x0000005a2b2bb224 */ /* 0x000fe200078e0203 */
[----:B------:R-:W-:Y:S04]  /*30f0*/  BSSY B1, `(.L_x_78) ;  /* 0x0000006000017945 */ /* 0x000fe80003800000 */
[----:B------:R0:W-:Y:S01]  /*3100*/  @!P3 STG.E.U8 desc[UR36][R6.64+0x21], R43 ;  /* 0x0000212b0600b986 */ /* 0x0001e2000c101124 */
[----:B------:R-:W-:Y:S05]  /*3110*/  @P5 BRA `(.L_x_79) ;  /* 0x00000000000c5947 */ /* 0x000fea0003800000 */
[----:B------:R-:W5:Y:S02]  /*3120*/  LDG.E.U8 R102, desc[UR36][R8.64+0x28] ;  /* 0x0000282408667981 */ /* 0x000f64000c1e1100 */
[----:B-----5:R-:W-:-:S05]  /*3130*/  PRMT R0, R102, 0x8880, RZ ;  /* 0x0000888066007816 */ /* 0x020fca00000000ff */
[----:B------:R-:W-:-:S07]  /*3140*/  IMAD R3, R0, R91, RZ ;  /* 0x0000005b00037224 */ /* 0x000fce00078e02ff */
.L_x_79:
[----:B------:R-:W-:Y:S05]  /*3150*/  BSYNC B1 ;  /* 0x0000000000017941 */ /* 0x000fea0003800000 */
.L_x_78:
[----:B---3--:R-:W-:Y:S01]  /*3160*/  @!P5 IMAD R13, R44, R90, R3 ;  /* 0x0000005a2c0dd224 */ /* 0x008fe200078e0203 */
[----:B------:R-:W-:Y:S04]  /*3170*/  BSSY B1, `(.L_x_80) ;  /* 0x0000006000017945 */ /* 0x000fe80003800000 */
[----:B------:R3:W-:Y:S01]  /*3180*/  @!P5 STG.E.U8 desc[UR36][R4.64+0x28], R13 ;  /* 0x0000280d0400d986 */ /* 0x0007e2000c101124 */
[----:B------:R-:W-:Y:S05]  /*3190*/  @P2 BRA `(.L_x_81) ;  /* 0x00000000000c2947 */ /* 0x000fea0003800000 */
[----:B------:R-:W5:Y:S02]  /*31a0*/  LDG.E.U8 R102, desc[UR36][R8.64+0x29] ;  /* 0x0000292408667981 */ /* 0x000f64000c1e1100 */
[----:B-----5:R-:W-:-:S05]  /*31b0*/  PRMT R0, R102, 0x8880, RZ ;  /* 0x0000888066007816 */ /* 0x020fca00000000ff */
[----:B------:R-:W-:-:S07]  /*31c0*/  IMAD R3, R0, R91, RZ ;  /* 0x0000005b00037224 */ /* 0x000fce00078e02ff */
.L_x_81:
[----:B------:R-:W-:Y:S05]  /*31d0*/  BSYNC B1 ;  /* 0x0000000000017941 */ /* 0x000fea0003800000 */
.L_x_80:
        /* <DEDUP_REMOVED lines=11> */
.L_x_83:
[----:B------:R-:W-:Y:S05]  /*3290*/  BSYNC B1 ;  /* 0x0000000000017941 */ /* 0x000fea0003800000 */
.L_x_82:
[----:B---3--:R-:W-:Y:S01]  /*32a0*/  @!P4 IMAD R13, R46, R90, R3 ;  /* 0x0000005a2e0dc224 */ /* 0x008fe200078e0203 */
[----:B------:R-:W-:Y:S04]  /*32b0*/  BSSY B1, `(.L_x_84) ;  /* 0x0000006000017945 */ /* 0x000fe80003800000 */
[----:B------:R3:W-:Y:S01]  /*32c0*/  @!P4 STG.E.U8 desc[UR36][R6.64+0x28], R13 ;  /* 0x0000280d0600c986 */ /* 0x0007e2000c101124 */
[----:B------:R-:W-:Y:S05]  /*32d0*/  @P3 BRA `(.L_x_85) ;  /* 0x00000000000c3947 */ /* 0x000fea0003800000 */
[----:B------:R-:W5:Y:S02]  /*32e0*/  LDG.E.U8 R102, desc[UR36][R10.64+0x29] ;  /* 0x000029240a667981 */ /* 0x000f64000c1e1100 */
[----:B-----5:R-:W-:-:S05]  /*32f0*/  PRMT R0, R102, 0x8880, RZ ;  /* 0x0000888066007816 */ /* 0x020fca00000000ff */
[----:B------:R-:W-:-:S07]  /*3300*/  IMAD R3, R0, R91, RZ ;  /* 0x0000005b00037224 */ /* 0x000fce00078e02ff */
.L_x_85:
[----:B------:R-:W-:Y:S05]  /*3310*/  BSYNC B1 ;  /* 0x0000000000017941 */ /* 0x000fea0003800000 */
.L_x_84:
[----:B------:R-:W-:Y:S01]  /*3320*/  @!P3 IMAD R47, R47, R90, R3 ;  /* 0x0000005a2f2fb224 */ /* 0x000fe200078e0203 */
[----:B------:R-:W-:Y:S04]  /*3330*/  BSSY B1, `(.L_x_86) ;  /* 0x0000006000017945 */ /* 0x000fe80003800000 */
[----:B------:R0:W-:Y:S01]  /*3340*/  @!P3 STG.E.U8 desc[UR36][R6.64+0x29], R47 ;  /* 0x0000292f0600b986 */ /* 0x0001e2000c101124 */
[----:B------:R-:W-:Y:S05]  /*3350*/  @P5 BRA `(.L_x_87) ;  /* 0x00000000000c5947 */ /* 0x000fea0003800000 */
[----:B------:R-:W5:Y:S02]  /*3360*/  LDG.E.U8 R102, desc[UR36][R8.64+0x30] ;  /* 0x0000302408667981 */ /* 0x000f64000c1e1100 */
[----:B-----5:R-:W-:-:S05]  /*3370*/  PRMT R0, R102, 0x8880, RZ ;  /* 0x0000888066007816 */ /* 0x020fca00000000ff */
[----:B------:R-:W-:-:S07]  /*3380*/  IMAD R3, R0, R91, RZ ;  /* 0x0000005b00037224 */ /* 0x000fce00078e02ff */
.L_x_87:
[----:B------:R-:W-:Y:S05]  /*3390*/  BSYNC B1 ;  /* 0x0000000000017941 */ /* 0x000fea0003800000 */
.L_x_86:
[----:B---3--:R-:W-:Y:S01]  /*33a0*/  @!P5 IMAD R13, R48, R90, R3 ;  /* 0x0000005a300dd224 */ /* 0x008fe200078e0203 */
[----:B------:R-:W-:Y:S04]  /*33b0*/  BSSY B1, `(.L_x_88) ;  /* 0x0000006000017945 */ /* 0x000fe80003800000 */
[----:B------:R3:W-:Y:S01]  /*33c0*/  @!P5 STG.E.U8 desc[UR36][R4.64+0x30], R13 ;  /* 0x0000300d0400d986 */ /* 0x0007e2000c101124 */
[----:B------:R-:W-:Y:S05]  /*33d0*/  @P2 BRA `(.L_x_89) ;  /* 0x00000000000c2947 */ /* 0x000fea0003800000 */
[----:B------:R-:W5:Y:S02]  /*33e0*/  LDG.E.U8 R102, desc[UR36][R8.64+0x31] ;  /* 0x0000312408667981 */ /* 0x000f64000c1e1100 */
[----:B-----5:R-:W-:-:S05]  /*33f0*/  PRMT R0, R102, 0x8880, RZ ;  /* 0x0000888066007816 */ /* 0x020fca00000000ff */
[----:B------:R-:W-:-:S07]  /*3400*/  IMAD R3, R0, R91, RZ ;  /* 0x0000005b00037224 */ /* 0x000fce00078e02ff */
.L_x_89:
[----:B------:R-:W-:Y:S05]  /*3410*/  BSYNC B1 ;  /* 0x0000000000017941 */ /* 0x000fea0003800000 */
.L_x_88:
        /* <DEDUP_REMOVED lines=11> */
.L_x_91:
[----:B------:R-:W-:Y:S05]  /*34d0*/  BSYNC B1 ;  /* 0x0000000000017941 */ /* 0x000fea0003800000 */
.L_x_90:
[----:B---3--:R-:W-:Y:S01]  /*34e0*/  @!P4 IMAD R13, R50, R90, R3 ;  /* 0x0000005a320dc224 */ /* 0x008fe200078e0203 */
[----:B------:R-:W-:Y:S04]  /*34f0*/  BSSY B1, `(.L_x_92) ;  /* 0x0000006000017945 */ /* 0x000fe80003800000 */
[----:B------:R3:W-:Y:S01]  /*3500*/  @!P4 STG.E.U8 desc[UR36][R6.64+0x30], R13 ;  /* 0x0000300d0600c986 */ /* 0x0007e2000c101124 */
[----:B------:R-:W-:Y:S05]  /*3510*/  @P3 BRA `(.L_x_93) ;  /* 0x00000000000c3947 */ /* 0x000fea0003800000 */
[----:B------:R-:W5:Y:S02]  /*3520*/  LDG.E.U8 R102, desc[UR36][R10.64+0x31] ;  /* 0x000031240a667981 */ /* 0x000f64000c1e1100 */
[----:B-----5:R-:W-:-:S05]  /*3530*/  PRMT R0, R102, 0x8880, RZ ;  /* 0x0000888066007816 */ /* 0x020fca00000000ff */
[----:B------:R-:W-:-:S07]  /*3540*/  IMAD R3, R0, R91, RZ ;  /* 0x0000005b00037224 */ /* 0x000fce00078e02ff */
.L_x_93:
[----:B------:R-:W-:Y:S05]  /*3550*/  BSYNC B1 ;  /* 0x0000000000017941 */ /* 0x000fea0003800000 */
.L_x_92:
[----:B------:R-:W-:Y:S01]  /*3560*/  @!P3 IMAD R51, R51, R90, R3 ;  /* 0x0000005a3333b224 */ /* 0x000fe200078e0203 */
[----:B------:R-:W-:Y:S04]  /*3570*/  BSSY B1, `(.L_x_94) ;  /* 0x0000006000017945 */ /* 0x000fe80003800000 */
[----:B------:R0:W-:Y:S01]  /*3580*/  @!P3 STG.E.U8 desc[UR36][R6.64+0x31], R51 ;  /* 0x000031330600b986 */ /* 0x0001e2000c101124 */
[----:B------:R-:W-:Y:S05]  /*3590*/  @P5 BRA `(.L_x_95) ;  /* 0x00000000000c5947 */ /* 0x000fea0003800000 */
[----:B------:R-:W5:Y:S02]  /*35a0*/  LDG.E.U8 R102, desc[UR36][R8.64+0x38] ;  /* 0x0000382408667981 */ /* 0x000f64000c1e1100 */
[----:B-----5:R-:W-:-:S05]  /*35b0*/  PRMT R0, R102, 0x8880, RZ ;  /* 0x0000888066007816 */ /* 0x020fca00000000ff */
[----:B------:R-:W-:-:S07]  /*35c0*/  IMAD R3, R0, R91, RZ ;  /* 0x0000005b00037224 */ /* 0x000fce00078e02ff */
.L_x_95:
[----:B------:R-:W-:Y:S05]  /*35d0*/  BSYNC B1 ;  /* 0x0000000000017941 */ /* 0x000fea0003800000 */
.L_x_94:
[----:B---3--:R-:W-:Y:S01]  /*35e0*/  @!P5 IMAD R13, R52, R90, R3 ;  /* 0x0000005a340dd224 */ /* 0x008fe200078e0203 */
[----:B------:R-:W-:Y:S04]  /*35f0*/  BSSY B1, `(.L_x_96) ;  /* 0x0000006000017945 */ /* 0x000fe80003800000 */
[----:B------:R3:W-:Y:S01]  /*3600*/  @!P5 STG.E.U8 desc[UR36][R4.64+0x38], R13 ;  /* 0x0000380d0400d986 */ /* 0x0007e2000c101124 */
[----:B------:R-:W-:Y:S05]  /*3610*/  @P2 BRA `(.L_x_97) ;  /* 0x00000000000c2947 */ /* 0x000fea0003800000 */
[----:B------:R-:W5:Y:S02]  /*3620*/  LDG.E.U8 R102, desc[UR36][R8.64+0x39] ;  /* 0x0000392408667981 */ /* 0x000f64000c1e1100 */
[----:B-----5:R-:W-:-:S05]  /*3630*/  PRMT R0, R102, 0x8880, RZ ;  /* 0x0000888066007816 */ /* 0x020fca00000000ff */
[----:B------:R-:W-:-:S07]  /*3640*/  IMAD R3, R0, R91, RZ ;  /* 0x0000005b00037224 */ /* 0x000fce00078e02ff */
.L_x_97:
[----:B------:R-:W-:Y:S05]  /*3650*/  BSYNC B1 ;  /* 0x0000000000017941 */ /* 0x000fea0003800000 */
.L_x_96:
        /* <DEDUP_REMOVED lines=11> */
.L_x_99:
[----:B------:R-:W-:Y:S05]  /*3710*/  BSYNC B1 ;  /* 0x0000000000017941 */ /* 0x000fea0003800000 */
.L_x_98:
[----:B---3--:R-:W-:Y:S01]  /*3720*/  @!P4 IMAD R13, R54, R90, R3 ;  /* 0x0000005a360dc224 */ /* 0x008fe200078e0203 */
[----:B------:R-:W-:Y:S04]  /*3730*/  BSSY B1, `(.L_x_100) ;  /* 0x0000006000017945 */ /* 0x000fe80003800000 */
[----:B------:R3:W-:Y:S01]  /*3740*/  @!P4 STG.E.U8 desc[UR36][R6.64+0x38], R13 ;  /* 0x0000380d0600c986 */ /* 0x0007e2000c101124 */
[----:B------:R-:W-:Y:S05]  /*3750*/  @P3 BRA `(.L_x_101) ;  /* 0x00000000000c3947 */ /* 0x000fea0003800000 */
[----:B------:R-:W5:Y:S02]  /*3760*/  LDG.E.U8 R102, desc[UR36][R10.64+0x39] ;  /* 0x000039240a667981 */ /* 0x000f64000c1e1100 */
[----:B-----5:R-:W-:-:S05]  /*3770*/  PRMT R0, R102, 0x8880, RZ ;  /* 0x0000888066007816 */ /* 0x020fca00000000ff */
[----:B------:R-:W-:-:S07]  /*3780*/  IMAD R3, R0, R91, RZ ;  /* 0x0000005b00037224 */ /* 0x000fce00078e02ff */
.L_x_101:
[----:B------:R-:W-:Y:S05]  /*3790*/  BSYNC B1 ;  /* 0x0000000000017941 */ /* 0x000fea0003800000 */
.L_x_100:
[----:B------:R-:W-:Y:S01]  /*37a0*/  @!P3 IMAD R55, R55, R90, R3 ;  /* 0x0000005a3737b224 */ /* 0x000fe200078e0203 */
[----:B------:R-:W-:Y:S04]  /*37b0*/  BSSY B1, `(.L_x_102) ;  /* 0x0000006000017945 */ /* 0x000fe80003800000 */
[----:B------:R0:W-:Y:S01]  /*37c0*/  @!P3 STG.E.U8 desc[UR36][R6.64+0x39], R55 ;  /* 0x000039370600b986 */ /* 0x0001e2000c101124 */
[----:B------:R-:W-:Y:S05]  /*37d0*/  @P5 BRA `(.L_x_103) ;  /* 0x00000000000c5947 */ /* 0x000fea0003800000 */
[----:B------:R-:W5:Y:S02]  /*37e0*/  LDG.E.U8 R102, desc[UR36][R8.64+0x40] ;  /* 0x0000402408667981 */ /* 0x000f64000c1e1100 */
[----:B-----5:R-:W-:-:S05]  /*37f0*/  PRMT R0, R102, 0x8880, RZ ;  /* 0x0000888066007816 */ /* 0x020fca00000000ff */
[----:B------:R-:W-:-:S07]  /*3800*/  IMAD R3, R0, R91, RZ ;  /* 0x0000005b00037224 */ /* 0x000fce00078e02ff */
.L_x_103:
[----:B------:R-:W-:Y:S05]  /*3810*/  BSYNC B1 ;  /* 0x0000000000017941 */ /* 0x000fea0003800000 */
.L_x_102:
[----:B---3--:R-:W-:Y:S01]  /*3820*/  @!P5 IMAD R13, R56, R90, R3 ;  /* 0x0000005a380dd224 */ /* 0x008fe200078e0203 */
[----:B------:R-:W-:Y:S04]  /*3830*/  BSSY B1, `(.L_x_104) ;  /* 0x0000006000017945 */ /* 0x000fe80003800000 */
[----:B------:R3:W-:Y:S01]  /*3840*/  @!P5 STG.E.U8 desc[UR36][R4.64+0x40], R13 ;  /* 0x0000400d0400d986 */ /* 0x0007e2000c101124 */
[----:B------:R-:W-:Y:S05]  /*3850*/  @P2 BRA `(.L_x_105) ;  /* 0x00000000000c2947 */ /* 0x000fea0003800000 */
[----:B------:R-:W5:Y:S02]  /*3860*/  LDG.E.U8 R102, desc[UR36][R8.64+0x41] ;  /* 0x0000412408667981 */ /* 0x000f64000c1e1100 */
[----:B-----5:R-:W-:-:S05]  /*3870*/  PRMT R0, R102, 0x8880, RZ ;  /* 0x0000888066007816 */ /* 0x020fca00000000ff */
[----:B------:R-:W-:-:S07]  /*3880*/  IMAD R3, R0, R91, RZ ;  /* 0x0000005b00037224 */ /* 0x000fce00078e02ff */
.L_x_105:
[----:B------:R-:W-:Y:S05]  /*3890*/  BSYNC B1 ;  /* 0x0000000000017941 */ /* 0x000fea0003800000 */
.L_x_104:
        /* <DEDUP_REMOVED lines=11> */
.L_x_107:
[----:B------:R-:W-:Y:S05]  /*3950*/  BSYNC B1 ;  /* 0x0000000000017941 */ /* 0x000fea0003800000 */
.L_x_106:
[----:B---3--:R-:W-:Y:S01]  /*3960*/  @!P4 IMAD R13, R58, R90, R3 ;  /* 0x0000005a3a0dc224 */ /* 0x008fe200078e0203 */
[----:B------:R-:W-:Y:S04]  /*3970*/  BSSY B1, `(.L_x_108) ;  /* 0x0000006000017945 */ /* 0x000fe80003800000 */
[----:B------:R3:W-:Y:S01]  /*3980*/  @!P4 STG.E.U8 desc[UR36][R6.64+0x40], R13 ;  /* 0x0000400d0600c986 */ /* 0x0007e2000c101124 */
[----:B------:R-:W-:Y:S05]  /*3990*/  @P3 BRA `(.L_x_109) ;  /* 0x00000000000c3947 */ /* 0x000fea0003800000 */
[----:B------:R-:W5:Y:S02]  /*39a0*/  LDG.E.U8 R102, desc[UR36][R10.64+0x41] ;  /* 0x000041240a667981 */ /* 0x000f64000c1e1100 */
[----:B-----5:R-:W-:-:S05]  /*39b0*/  PRMT R0, R102, 0x8880, RZ ;  /* 0x0000888066007816 */ /* 0x020fca00000000ff */
[----:B------:R-:W-:-:S07]  /*39c0*/  IMAD R3, R0, R91, RZ ;  /* 0x0000005b00037224 */ /* 0x000fce00078e02ff */
.L_x_109:
[----:B------:R-:W-:Y:S05]  /*39d0*/  BSYNC B1 ;  /* 0x0000000000017941 */ /* 0x000fea0003800000 */
.L_x_108:
[----:B------:R-:W-:Y:S01]  /*39e0*/  @!P3 IMAD R59, R59, R90, R3 ;  /* 0x0000005a3b3bb224 */ /* 0x000fe200078e0203 */
[----:B------:R-:W-:Y:S04]  /*39f0*/  BSSY B1, `(.L_x_110) ;  /* 0x0000006000017945 */ /* 0x000fe80003800000 */
[----:B------:R0:W-:Y:S01]  /*3a00*/  @!P3 STG.E.U8 desc[UR36][R6.64+0x41], R59 ;  /* 0x0000413b0600b986 */ /* 0x0001e2000c101124 */
[----:B------:R-:W-:Y:S05]  /*3a10*/  @P5 BRA `(.L_x_111) ;  /* 0x00000000000c5947 */ /* 0x000fea0003800000 */
[----:B------:R-:W5:Y:S02]  /*3a20*/  LDG.E.U8 R102, desc[UR36][R8.64+0x48] ;  /* 0x0000482408667981 */ /* 0x000f64000c1e1100 */
[----:B-----5:R-:W-:-:S05]  /*3a30*/  PRMT R0, R102, 0x8880, RZ ;  /* 0x0000888066007816 */ /* 0x020fca00000000ff */
[----:B------:R-:W-:-:S07]  /*3a40*/  IMAD R3, R0, R91, RZ ;  /* 0x0000005b00037224 */ /* 0x000fce00078e02ff */
.L_x_111:
[----:B------:R-:W-:Y:S05]  /*3a50*/  BSYNC B1 ;  /* 0x0000000000017941 */ /* 0x000fea0003800000 */
.L_x_110:
[----:B---3--:R-:W-:Y:S01]  /*3a60*/  @!P5 IMAD R13, R60, R90, R3 ;  /* 0x0000005a3c0dd224 */ /* 0x008fe200078e0203 */
[----:B------:R-:W-:Y:S04]  /*3a70*/  BSSY B1, `(.L_x_112) ;  /* 0x0000006000017945 */ /* 0x000fe80003800000 */
[----:B------:R3:W-:Y:S01]  /*3a80*/  @!P5 STG.E.U8 desc[UR36][R4.64+0x48], R13 ;  /* 0x0000480d0400d986 */ /* 0x0007e2000c101124 */
[----:B------:R-:W-:Y:S05]  /*3a90*/  @P2 BRA `(.L_x_113) ;  /* 0x00000000000c2947 */ /* 0x000fea0003800000 */
[----:B------:R-:W5:Y:S02]  /*3aa0*/  LDG.E.U8 R102, desc[UR36][R8.64+0x49] ;  /* 0x0000492408667981 */ /* 0x000f64000c1e1100 */
[----:B-----5:R-:W-:-:S05]  /*3ab0*/  PRMT R0, R102, 0x8880, RZ ;  /* 0x0000888066007816 */ /* 0x020fca00000000ff */
[----:B------:R-:W-:-:S07]  /*3ac0*/  IMAD R3, R0, R91, RZ ;  /* 0x0000005b00037224 */ /* 0x000fce00078e02ff */
.L_x_113:
[----:B------:R-:W-:Y:S05]  /*3ad0*/  BSYNC B1 ;  /* 0x0000000000017941 */ /* 0x000fea0003800000 */
.L_x_112:
        /* <DEDUP_REMOVED lines=11> */
.L_x_115:
[----:B------:R-:W-:Y:S05]  /*3b90*/  BSYNC B1 ;  /* 0x0000000000017941 */ /* 0x000fea0003800000 */
.L_x_114:
[----:B---3--:R-:W-:Y:S01]  /*3ba0*/  @!P4 IMAD R13, R62, R90, R3 ;  /* 0x0000005a3e0dc224 */ /* 0x008fe200078e0203 */
[----:B------:R-:W-:Y:S04]  /*3bb0*/  BSSY B1, `(.L_x_116) ;  /* 0x0000006000017945 */ /* 0x000fe80003800000 */
[----:B------:R3:W-:Y:S01]  /*3bc0*/  @!P4 STG.E.U8 desc[UR36][R6.64+0x48], R13 ;  /* 0x0000480d0600c986 */ /* 0x0007e2000c101124 */
[----:B------:R-:W-:Y:S05]  /*3bd0*/  @P3 BRA `(.L_x_117) ;  /* 0x00000000000c3947 */ /* 0x000fea0003800000 */
[----:B------:R-:W5:Y:S02]  /*3be0*/  LDG.E.U8 R102, desc[UR36][R10.64+0x49] ;  /* 0x000049240a667981 */ /* 0x000f64000c1e1100 */
[----:B-----5:R-:W-:-:S05]  /*3bf0*/  PRMT R0, R102, 0x8880, RZ ;  /* 0x0000888066007816 */ /* 0x020fca00000000ff */
[----:B------:R-:W-:-:S07]  /*3c00*/  IMAD R3, R0, R91, RZ ;  /* 0x0000005b00037224 */ /* 0x000fce00078e02ff */
.L_x_117:
[----:B------:R-:W-:Y:S05]  /*3c10*/  BSYNC B1 ;  /* 0x0000000000017941 */ /* 0x000fea0003800000 */
.L_x_116:
[----:B------:R-:W-:Y:S01]  /*3c20*/  @!P3 IMAD R63, R63, R90, R3 ;  /* 0x0000005a3f3fb224 */ /* 0x000fe200078e0203 */
[----:B------:R-:W-:Y:S04]  /*3c30*/  BSSY B1, `(.L_x_118) ;  /* 0x0000006000017945 */ /* 0x000fe80003800000 */
[----:B------:R0:W-:Y:S01]  /*3c40*/  @!P3 STG.E.U8 desc[UR36][R6.64+0x49], R63 ;  /* 0x0000493f0600b986 */ /* 0x0001e2000c101124 */
[----:B------:R-:W-:Y:S05]  /*3c50*/  @P5 BRA `(.L_x_119) ;  /* 0x00000000000c5947 */ /* 0x000fea0003800000 */
[----:B------:R-:W5:Y:S02]  /*3c60*/  LDG.E.U8 R102, desc[UR36][R8.64+0x50] ;  /* 0x0000502408667981 */ /* 0x000f64000c1e1100 */
[----:B-----5:R-:W-:-:S05]  /*3c70*/  PRMT R0, R102, 0x8880, RZ ;  /* 0x0000888066007816 */ /* 0x020fca00000000ff */
[----:B------:R-:W-:-:S07]  /*3c80*/  IMAD R3, R0, R91, RZ ;  /* 0x0000005b00037224 */ /* 0x000fce00078e02ff */
.L_x_119:
[----:B------:R-:W-:Y:S05]  /*3c90*/  BSYNC B1 ;  /* 0x0000000000017941 */ /* 0x000fea0003800000 */
.L_x_118:
[----:B---3--:R-:W-:Y:S01]  /*3ca0*/  @!P5 IMAD R13, R64, R90, R3 ;  /* 0x0000005a400dd224 */ /* 0x008fe200078e0203 */
[----:B------:R-:W-:Y:S04]  /*3cb0*/  BSSY B1, `(.L_x_120) ;  /* 0x0000006000017945 */ /* 0x000fe80003800000 */
[----:B------:R3:W-:Y:S01]  /*3cc0*/  @!P5 STG.E.U8 desc[UR36][R4.64+0x50], R13 ;  /* 0x0000500d0400d986 */ /* 0x0007e2000c101124 */
[----:B------:R-:W-:Y:S05]  /*3cd0*/  @P2 BRA `(.L_x_121) ;  /* 0x00000000000c2947 */ /* 0x000fea0003800000 */
[----:B------:R-:W5:Y:S02]  /*3ce0*/  LDG.E.U8 R102, desc[UR36][R8.64+0x51] ;  /* 0x0000512408667981 */ /* 0x000f64000c1e1100 */
[----:B-----5:R-:W-:-:S05]  /*3cf0*/  PRMT R0, R102, 0x8880, RZ ;  /* 0x0000888066007816 */ /* 0x020fca00000000ff */
[----:B------:R-:W-:-:S07]  /*3d00*/  IMAD R3, R0, R91, RZ ;  /* 0x0000005b00037224 */ /* 0x000fce00078e02ff */
.L_x_121:
[----:B------:R-:W-:Y:S05]  /*3d10*/  BSYNC B1 ;  /* 0x0000000000017941 */ /* 0x000fea0003800000 */
.L_x_120:
        /* <DEDUP_REMOVED lines=11> */
.L_x_123:
[----:B------:R-:W-:Y:S05]  /*3dd0*/  BSYNC B1 ;  /* 0x0000000000017941 */ /* 0x000fea0003800000 */
.L_x_122:
[----:B---3--:R-:W-:Y:S01]  /*3de0*/  @!P4 IMAD R13, R66, R90, R3 ;  /* 0x0000005a420dc224 */ /* 0x008fe200078e0203 */
[----:B------:R-:W-:Y:S04]  /*3df0*/  BSSY B1, `(.L_x_124) ;  /* 0x0000006000017945 */ /* 0x000fe80003800000 */
[----:B------:R3:W-:Y:S01]  /*3e00*/  @!P4 STG.E.U8 desc[UR36][R6.64+0x50], R13 ;  /* 0x0000500d0600c986 */ /* 0x0007e2000c101124 */
[----:B------:R-:W-:Y:S05]  /*3e10*/  @P3 BRA `(.L_x_125) ;  /* 0x00000000000c3947 */ /* 0x000fea0003800000 */
[----:B------:R-:W5:Y:S02]  /*3e20*/  LDG.E.U8 R102, desc[UR36][R10.64+0x51] ;  /* 0x000051240a667981 */ /* 0x000f64000c1e1100 */
[----:B-----5:R-:W-:-:S05]  /*3e30*/  PRMT R0, R102, 0x8880, RZ ;  /* 0x0000888066007816 */ /* 0x020fca00000000ff */
[----:B------:R-:W-:-:S07]  /*3e40*/  IMAD R3, R0, R91, RZ ;  /* 0x0000005b00037224 */ /* 0x000fce00078e02ff */
.L_x_125:
[----:B------:R-:W-:Y:S05]  /*3e50*/  BSYNC B1 ;  /* 0x0000000000017941 */ /* 0x000fea0003800000 */
.L_x_124:
[----:B------:R-:W-:Y:S01]  /*3e60*/  @!P3 IMAD R67, R67, R90, R3 ;  /* 0x0000005a4343b224 */ /* 0x000fe200078e0203 */
[----:B------:R-:W-:Y:S04]  /*3e70*/  BSSY B1, `(.L_x_126) ;  /* 0x0000006000017945 */ /* 0x000fe80003800000 */
[----:B------:R0:W-:Y:S01]  /*3e80*/  @!P3 STG.E.U8 desc[UR36][R6.64+0x51], R67 ;  /* 0x000051430600b986 */ /* 0x0001e2000c101124 */
[----:B------:R-:W-:Y:S05]  /*3e90*/  @P5 BRA `(.L_x_127) ;  /* 0x00000000000c5947 */ /* 0x000fea0003800000 */
[----:B------:R-:W5:Y:S02]  /*3ea0*/  LDG.E.U8 R102, desc[UR36][R8.64+0x58] ;  /* 0x0000582408667981 */ /* 0x000f64000c1e1100 */
[----:B-----5:R-:W-:-:S05]  /*3eb0*/  PRMT R0, R102, 0x8880, RZ ;  /* 0x0000888066007816 */ /* 0x020fca00000000ff */
[----:B------:R-:W-:-:S07]  /*3ec0*/  IMAD R3, R0, R91, RZ ;  /* 0x0000005b00037224 */ /* 0x000fce00078e02ff */
.L_x_127:
[----:B------:R-:W-:Y:S05]  /*3ed0*/  BSYNC B1 ;  /* 0x0000000000017941 */ /* 0x000fea0003800000 */
.L_x_126:
[----:B---3--:R-:W-:Y:S01]  /*3ee0*/  @!P5 IMAD R13, R68, R90, R3 ;  /* 0x0000005a440dd224 */ /* 0x008fe200078e0203 */
[----:B------:R-:W-:Y:S04]  /*3ef0*/  BSSY B1, `(.L_x_128) ;  /* 0x0000006000017945 */ /* 0x000fe80003800000 */
[----:B------:R3:W-:Y:S01]  /*3f00*/  @!P5 STG.E.U8 desc[UR36][R4.64+0x58], R13 ;  /* 0x0000580d0400d986 */ /* 0x0007e2000c101124 */
[----:B------:R-:W-:Y:S05]  /*3f10*/  @P2 BRA `(.L_x_129) ;  /* 0x00000000000c2947 */ /* 0x000fea0003800000 */
[----:B------:R-:W5:Y:S02]  /*3f20*/  LDG.E.U8 R102, desc[UR36][R8.64+0x59] ;  /* 0x0000592408667981 */ /* 0x000f64000c1e1100 */
[----:B-----5:R-:W-:-:S05]  /*3f30*/  PRMT R0, R102, 0x8880, RZ ;  /* 0x0000888066007816 */ /* 0x020fca00000000ff */
[----:B------:R-:W-:-:S07]  /*3f40*/  IMAD R3, R0, R91, RZ ;  /* 0x0000005b00037224 */ /* 0x000fce00078e02ff */
.L_x_129:
[----:B------:R-:W-:Y:S05]  /*3f50*/  BSYNC B1 ;  /* 0x0000000000017941 */ /* 0x000fea0003800000 */
.L_x_128:
        /* <DEDUP_REMOVED lines=11> */
.L_x_131:
[----:B------:R-:W-:Y:S05]  /*4010*/  BSYNC B1 ;  /* 0x0000000000017941 */ /* 0x000fea0003800000 */
.L_x_130:
[----:B---3--:R-:W-:Y:S01]  /*4020*/  @!P4 IMAD R13, R70, R90, R3 ;  /* 0x0000005a460dc224 */ /* 0x008fe200078e0203 */
[----:B------:R-:W-:Y:S04]  /*4030*/  BSSY B1, `(.L_x_132) ;  /* 0x0000006000017945 */ /* 0x000fe80003800000 */
[----:B------:R3:W-:Y:S01]  /*4040*/  @!P4 STG.E.U8 desc[UR36][R6.64+0x58], R13 ;  /* 0x0000580d0600c986 */ /* 0x0007e2000c101124 */
[----:B------:R-:W-:Y:S05]  /*4050*/  @P3 BRA `(.L_x_133) ;  /* 0x00000000000c3947 */ /* 0x000fea0003800000 */
[----:B------:R-:W5:Y:S02]  /*4060*/  LDG.E.U8 R102, desc[UR36][R10.64+0x59] ;  /* 0x000059240a667981 */ /* 0x000f64000c1e1100 */
[----:B-----5:R-:W-:-:S05]  /*4070*/  PRMT R0, R102, 0x8880, RZ ;  /* 0x0000888066007816 */ /* 0x020fca00000000ff */
[----:B------:R-:W-:-:S07]  /*4080*/  IMAD R3, R0, R91, RZ ;  /* 0x0000005b00037224 */ /* 0x000fce00078e02ff */
.L_x_133:
[----:B------:R-:W-:Y:S05]  /*4090*/  BSYNC B1 ;  /* 0x0000000000017941 */ /* 0x000fea0003800000 */
.L_x_132:
[----:B------:R-:W-:Y:S01]  /*40a0*/  @!P3 IMAD R71, R71, R90, R3 ;  /* 0x0000005a4747b224 */ /* 0x000fe200078e0203 */
[----:B------:R-:W-:Y:S04]  /*40b0*/  BSSY B1, `(.L_x_134) ;  /* 0x0000006000017945 */ /* 0x000fe80003800000 */
[----:B------:R0:W-:Y:S01]  /*40c0*/  @!P3 STG.E.U8 desc[UR36][R6.64+0x59], R71 ;  /* 0x000059470600b986 */ /* 0x0001e2000c101124 */
[----:B------:R-:W-:Y:S05]  /*40d0*/  @P5 BRA `(.L_x_135) ;  /* 0x00000000000c5947 */ /* 0x000fea0003800000 */
[----:B------:R-:W5:Y:S02]  /*40e0*/  LDG.E.U8 R102, desc[UR36][R8.64+0x60] ;  /* 0x0000602408667981 */ /* 0x000f64000c1e1100 */
[----:B-----5:R-:W-:-:S05]  /*40f0*/  PRMT R0, R102, 0x8880, RZ ;  /* 0x0000888066007816 */ /* 0x020fca00000000ff */
[----:B------:R-:W-:-:S07]  /*4100*/  IMAD R3, R0, R91, RZ ;  /* 0x0000005b00037224 */ /* 0x000fce00078e02ff */
.L_x_135:
[----:B------:R-:W-:Y:S05]  /*4110*/  BSYNC B1 ;  /* 0x0000000000017941 */ /* 0x000fea0003800000 */
.L_x_134:
[----:B---3--:R-:W-:Y:S01]  /*4120*/  @!P5 IMAD R13, R72, R90, R3 ;  /* 0x0000005a480dd224 */ /* 0x008fe200078e0203 */
[----:B------:R-:W-:Y:S04]  /*4130*/  BSSY B1, `(.L_x_136) ;  /* 0x0000006000017945 */ /* 0x000fe80003800000 */
[----:B------:R3:W-:Y:S01]  /*4140*/  @!P5 STG.E.U8 desc[UR36][R4.64+0x60], R13 ;  /* 0x0000600d0400d986 */ /* 0x0007e2000c101124 */
[----:B------:R-:W-:Y:S05]  /*4150*/  @P2 BRA `(.L_x_137) ;  /* 0x00000000000c2947 */ /* 0x000fea0003800000 */
[----:B------:R-:W5:Y:S02]  /*4160*/  LDG.E.U8 R102, desc[UR36][R8.64+0x61] ;  /* 0x0000612408667981 */ /* 0x000f64000c1e1100 */
[----:B-----5:R-:W-:-:S05]  /*4170*/  PRMT R0, R102, 0x8880, RZ ;  /* 0x0000888066007816 */ /* 0x020fca00000000ff */
[----:B------:R-:W-:-:S07]  /*4180*/  IMAD R3, R0, R91, RZ ;  /* 0x0000005b00037224 */ /* 0x000fce00078e02ff */
.L_x_137:
[----:B------:R-:W-:Y:S05]  /*4190*/  BSYNC B1 ;  /* 0x0000000000017941 */ /* 0x000fea0003800000 */
.L_x_136:
        /* <DEDUP_REMOVED lines=11> */
.L_x_139:
[----:B------:R-:W-:Y:S05]  /*4250*/  BSYNC B1 ;  /* 0x0000000000017941 */ /* 0x000fea0003800000 */
.L_x_138:
[----:B---3--:R-:W-:Y:S01]  /*4260*/  @!P4 IMAD R13, R74, R90, R3 ;  /* 0x0000005a4a0dc224 */ /* 0x008fe200078e0203 */
[----:B------:R-:W-:Y:S04]  /*4270*/  BSSY B1, `(.L_x_140) ;  /* 0x0000006000017945 */ /* 0x000fe80003800000 */
[----:B------:R3:W-:Y:S01]  /*4280*/  @!P4 STG.E.U8 desc[UR36][R6.64+0x60], R13 ;  /* 0x0000600d0600c986 */ /* 0x0007e2000c101124 */
[----:B------:R-:W-:Y:S05]  /*4290*/  @P3 BRA `(.L_x_141) ;  /* 0x00000000000c3947 */ /* 0x000fea0003800000 */
[----:B------:R-:W5:Y:S02]  /*42a0*/  LDG.E.U8 R102, desc[UR36][R10.64+0x61] ;  /* 0x000061240a667981 */ /* 0x000f64000c1e1100 */
[----:B-----5:R-:W-:-:S05]  /*42b0*/  PRMT R0, R102, 0x8880, RZ ;  /* 0x0000888066007816 */ /* 0x020fca00000000ff */
[----:B------:R-:W-:-:S07]  /*42c0*/  IMAD R3, R0, R91, RZ ;  /* 0x0000005b00037224 */ /* 0x000fce00078e02ff */
.L_x_141:
[----:B------:R-:W-:Y:S05]  /*42d0*/  BSYNC B1 ;  /* 0x0000000000017941 */ /* 0x000fea0003800000 */
.L_x_140:
[----:B------:R-:W-:Y:S01]  /*42e0*/  @!P3 IMAD R75, R75, R90, R3 ;  /* 0x0000005a4b4bb224 */ /* 0x000fe200078e0203 */
[----:B------:R-:W-:Y:S04]  /*42f0*/  BSSY B1, `(.L_x_142) ;  /* 0x0000006000017945 */ /* 0x000fe80003800000 */
[----:B------:R0:W-:Y:S01]  /*4300*/  @!P3 STG.E.U8 desc[UR36][R6.64+0x61], R75 ;  /* 0x0000614b0600b986 */ /* 0x0001e2000c101124 */
[----:B------:R-:W-:Y:S05]  /*4310*/  @P5 BRA `(.L_x_143) ;  /* 0x00000000000c5947 */ /* 0x000fea0003800000 */
[----:B------:R-:W5:Y:S02]  /*4320*/  LDG.E.U8 R102, desc[UR36][R8.64+0x68] ;  /* 0x0000682408667981 */ /* 0x000f64000c1e1100 */
[----:B-----5:R-:W-:-:S05]  /*4330*/  PRMT R0, R102, 0x8880, RZ ;  /* 0x0000888066007816 */ /* 0x020fca00000000ff */
[----:B------:R-:W-:-:S07]  /*4340*/  IMAD R3, R0, R91, RZ ;  /* 0x0000005b00037224 */ /* 0x000fce00078e02ff */
.L_x_143:
[----:B------:R-:W-:Y:S05]  /*4350*/  BSYNC B1 ;  /* 0x0000000000017941 */ /* 0x000fea0003800000 */
.L_x_142:
[----:B---3--:R-:W-:Y:S01]  /*4360*/  @!P5 IMAD R13, R76, R90, R3 ;  /* 0x0000005a4c0dd224 */ /* 0x008fe200078e0203 */
[----:B------:R-:W-:Y:S04]  /*4370*/  BSSY B1, `(.L_x_144) ;  /* 0x0000006000017945 */ /* 0x000fe80003800000 */
[----:B------:R3:W-:Y:S01]  /*4380*/  @!P5 STG.E.U8 desc[UR36][R4.64+0x68], R13 ;  /* 0x0000680d0400d986 */ /* 0x0007e2000c101124 */
[----:B------:R-:W-:Y:S05]  /*4390*/  @P2 BRA `(.L_x_145) ;  /* 0x00000000000c2947 */ /* 0x000fea0003800000 */
[----:B------:R-:W5:Y:S02]  /*43a0*/  LDG.E.U8 R102, desc[UR36][R8.64+0x69] ;  /* 0x0000692408667981 */ /* 0x000f64000c1e1100 */
[----:B-----5:R-:W-:-:S05]  /*43b0*/  PRMT R0, R102, 0x8880, RZ ;  /* 0x0000888066007816 */ /* 0x020fca00000000ff */
[----:B------:R-:W-:-:S07]  /*43c0*/  IMAD R3, R0, R91, RZ ;  /* 0x0000005b00037224 */ /* 0x000fce00078e02ff */
.L_x_145:
[----:B------:R-:W-:Y:S05]  /*43d0*/  BSYNC B1 ;  /* 0x0000000000017941 */ /* 0x000fea0003800000 */
.L_x_144:
        /* <DEDUP_REMOVED lines=11> */
.L_x_147:
[----:B------:R-:W-:Y:S05]  /*4490*/  BSYNC B1 ;  /* 0x0000000000017941 */ /* 0x000fea0003800000 */
.L_x_146:
[----:B---3--:R-:W-:Y:S01]  /*44a0*/  @!P4 IMAD R13, R78, R90, R3 ;  /* 0x0000005a4e0dc224 */ /* 0x008fe200078e0203 */
[----:B------:R-:W-:Y:S04]  /*44b0*/  BSSY B1, `(.L_x_148) ;  /* 0x0000006000017945 */ /* 0x000fe80003800000 */
[----:B------:R3:W-:Y:S01]  /*44c0*/  @!P4 STG.E.U8 desc[UR36][R6.64+0x68], R13 ;  /* 0x0000680d0600c986 */ /* 0x0007e2000c101124 */
[----:B------:R-:W-:Y:S05]  /*44d0*/  @P3 BRA `(.L_x_149) ;  /* 0x00000000000c3947 */ /* 0x000fea0003800000 */
[----:B------:R-:W5:Y:S02]  /*44e0*/  LDG.E.U8 R102, desc[UR36][R10.64+0x69] ;  /* 0x000069240a667981 */ /* 0x000f64000c1e1100 */
[----:B-----5:R-:W-:-:S05]  /*44f0*/  PRMT R0, R102, 0x8880, RZ ;  /* 0x0000888066007816 */ /* 0x020fca00000000ff */
[----:B------:R-:W-:-:S07]  /*4500*/  IMAD R3, R0, R91, RZ ;  /* 0x0000005b00037224 */ /* 0x000fce00078e02ff */
.L_x_149:
[----:B------:R-:W-:Y:S05]  /*4510*/  BSYNC B1 ;  /* 0x0000000000017941 */ /* 0x000fea0003800000 */
.L_x_148:
[----:B------:R-:W-:Y:S01]  /*4520*/  @!P3 IMAD R79, R79, R90, R3 ;  /* 0x0000005a4f4fb224 */ /* 0x000fe200078e0203 */
[----:B------:R-:W-:Y:S04]  /*4530*/  BSSY B1, `(.L_x_150) ;  /* 0x0000006000017945 */ /* 0x000fe80003800000 */
[----:B------:R0:W-:Y:S01]  /*4540*/  @!P3 STG.E.U8 desc[UR36][R6.64+0x69], R79 ;  /* 0x0000694f0600b986 */ /* 0x0001e2000c101124 */
[----:B------:R-:W-:Y:S05]  /*4550*/  @P5 BRA `(.L_x_151) ;  /* 0x00000000000c5947 */ /* 0x000fea0003800000 */
[----:B------:R-:W5:Y:S02]  /*4560*/  LDG.E.U8 R102, desc[UR36][R8.64+0x70] ;  /* 0x0000702408667981 */ /* 0x000f64000c1e1100 */
[----:B-----5:R-:W-:-:S05]  /*4570*/  PRMT R0, R102, 0x8880, RZ ;  /* 0x0000888066007816 */ /* 0x020fca00000000ff */
[----:B------:R-:W-:-:S07]  /*4580*/  IMAD R3, R0, R91, RZ ;  /* 0x0000005b00037224 */ /* 0x000fce00078e02ff */
.L_x_151:
[----:B------:R-:W-:Y:S05]  /*4590*/  BSYNC B1 ;  /* 0x0000000000017941 */ /* 0x000fea0003800000 */
.L_x_150:
[----:B---3--:R-:W-:Y:S01]  /*45a0*/  @!P5 IMAD R13, R80, R90, R3 ;  /* 0x0000005a500dd224 */ /* 0x008fe200078e0203 */
[----:B------:R-:W-:Y:S04]  /*45b0*/  BSSY B1, `(.L_x_152) ;  /* 0x0000006000017945 */ /* 0x000fe80003800000 */
[----:B------:R3:W-:Y:S01]  /*45c0*/  @!P5 STG.E.U8 desc[UR36][R4.64+0x70], R13 ;  /* 0x0000700d0400d986 */ /* 0x0007e2000c101124 */
[----:B------:R-:W-:Y:S05]  /*45d0*/  @P2 BRA `(.L_x_153) ;  /* 0x00000000000c2947 */ /* 0x000fea0003800000 */
[----:B------:R-:W5:Y:S02]  /*45e0*/  LDG.E.U8 R102, desc[UR36][R8.64+0x71] ;  /* 0x0000712408667981 */ /* 0x000f64000c1e1100 */
[----:B-----5:R-:W-:-:S05]  /*45f0*/  PRMT R0, R102, 0x8880, RZ ;  /* 0x0000888066007816 */ /* 0x020fca00000000ff */
[----:B------:R-:W-:-:S07]  /*4600*/  IMAD R3, R0, R91, RZ ;  /* 0x0000005b00037224 */ /* 0x000fce00078e02ff */
.L_x_153:
[----:B------:R-:W-:Y:S05]  /*4610*/  BSYNC B1 ;  /* 0x0000000000017941 */ /* 0x000fea0003800000 */
.L_x_152:
[----:B------:R-:W-:Y:S01]  /*4620*/  ISETP.LT.OR P4, PT, R19, 0x71, !P0 ;  /* 0x000000711300780c */ /* 0x000fe20004781670 */
[----:B------:R-:W-:Y:S01]  /*4630*/  @!P2 IMAD R81, R81, R90, R3 ;  /* 0x0000005a5151a224 */ /* 0x000fe200078e0203 */
[----:B------:R-:W-:Y:S01]  /*4640*/  BSSY B1, `(.L_x_154) ;  /* 0x000000a000017945 */ /* 0x000fe20003800000 */
[C---:B------:R-:W-:Y:S02]  /*4650*/  ISETP.LT.OR P3, PT, R19.reuse, 0x72, !P0 ;  /* 0x000000721300780c */ /* 0x040fe40004761670 */
[C---:B------:R-:W-:Y:S01]  /*4660*/  ISETP.LT.OR P5, PT, R19.reuse, 0x79, !P0 ;  /* 0x000000791300780c */ /* 0x040fe200047a1670 */
[----:B------:R0:W-:Y:S01]  /*4670*/  @!P2 STG.E.U8 desc[UR36][R4.64+0x71], R81 ;  /* 0x000071510400a986 */ /* 0x0001e2000c101124 */
[C---:B------:R-:W-:Y:S02]  /*4680*/  ISETP.LT.OR P2, PT, R19.reuse, 0x79, !P1 ;  /* 0x000000791300780c */ /* 0x040fe40004f41670 */
[----:B------:R-:W-:-:S04]  /*4690*/  ISETP.LT.OR P1, PT, R19, 0x7a, !P1 ;  /* 0x0000007a1300780c */ /* 0x000fc80004f21670 */
[----:B------:R-:W-:Y:S09]  /*46a0*/  @P4 BRA `(.L_x_155) ;  /* 0x00000000000c4947 */ /* 0x000ff20003800000 */
[----:B------:R-:W5:Y:S02]  /*46b0*/  LDG.E.U8 R102, desc[UR36][R10.64+0x70] ;  /* 0x000070240a667981 */ /* 0x000f64000c1e1100 */
[----:B-----5:R-:W-:-:S05]  /*46c0*/  PRMT R0, R102, 0x8880, RZ ;  /* 0x0000888066007816 */ /* 0x020fca00000000ff */
[----:B------:R-:W-:-:S07]  /*46d0*/  IMAD R3, R0, R91, RZ ;  /* 0x0000005b00037224 */ /* 0x000fce00078e02ff */
.L_x_155:
[----:B------:R-:W-:Y:S05]  /*46e0*/  BSYNC B1 ;  /* 0x0000000000017941 */ /* 0x000fea0003800000 */
.L_x_154:
[----:B---3--:R-:W-:Y:S01]  /*46f0*/  @!P4 IMAD R13, R82, R90, R3 ;  /* 0x0000005a520dc224 */ /* 0x008fe200078e0203 */
[----:B------:R-:W-:Y:S04]  /*4700*/  BSSY B1, `(.L_x_156) ;  /* 0x0000006000017945 */ /* 0x000fe80003800000 */
[----:B------:R3:W-:Y:S01]  /*4710*/  @!P4 STG.E.U8 desc[UR36][R6.64+0x70], R13 ;  /* 0x0000700d0600c986 */ /* 0x0007e2000c101124 */
[----:B------:R-:W-:Y:S05]  /*4720*/  @P3 BRA `(.L_x_157) ;  /* 0x00000000000c3947 */ /* 0x000fea0003800000 */
[----:B------:R-:W5:Y:S02]  /*4730*/  LDG.E.U8 R102, desc[UR36][R10.64+0x71] ;  /* 0x000071240a667981 */ /* 0x000f64000c1e1100 */
[----:B-----5:R-:W-:-:S05]  /*4740*/  PRMT R0, R102, 0x8880, RZ ;  /* 0x0000888066007816 */ /* 0x020fca00000000ff */
[----:B------:R-:W-:-:S07]  /*4750*/  IMAD R3, R0, R91, RZ ;  /* 0x0000005b00037224 */ /* 0x000fce00078e02ff */
.L_x_157:
[----:B------:R-:W-:Y:S05]  /*4760*/  BSYNC B1 ;  /* 0x0000000000017941 */ /* 0x000fea0003800000 */
.L_x_156:
[----:B------:R-:W-:Y:S01]  /*4770*/  @!P3 IMAD R83, R83, R90, R3 ;  /* 0x0000005a5353b224 */ /* 0x000fe200078e0203 */
[----:B------:R-:W-:Y:S04]  /*4780*/  BSSY B1, `(.L_x_158) ;  /* 0x0000006000017945 */ /* 0x000fe80003800000 */
[----:B------:R0:W-:Y:S01]  /*4790*/  @!P3 STG.E.U8 desc[UR36][R6.64+0x71], R83 ;  /* 0x000071530600b986 */ /* 0x0001e2000c101124 */
[----:B------:R-:W-:Y:S05]  /*47a0*/  @P2 BRA `(.L_x_159) ;  /* 0x00000000000c2947 */ /* 0x000fea0003800000 */
[----:B------:R-:W5:Y:S02]  /*47b0*/  LDG.E.U8 R102, desc[UR36][R8.64+0x78] ;  /* 0x0000782408667981 */ /* 0x000f64000c1e1100 */
[----:B-----5:R-:W-:-:S05]  /*47c0*/  PRMT R0, R102, 0x8880, RZ ;  /* 0x0000888066007816 */ /* 0x020fca00000000ff */
[----:B------:R-:W-:-:S07]  /*47d0*/  IMAD R3, R0, R91, RZ ;  /* 0x0000005b00037224 */ /* 0x000fce00078e02ff */
.L_x_159:
[----:B------:R-:W-:Y:S05]  /*47e0*/  BSYNC B1 ;  /* 0x0000000000017941 */ /* 0x000fea0003800000 */
.L_x_158:
[----:B---3--:R-:W-:Y:S01]  /*47f0*/  @!P2 IMAD R13, R84, R90, R3 ;  /* 0x0000005a540da224 */ /* 0x008fe200078e0203 */
[----:B------:R-:W-:Y:S04]  /*4800*/  BSSY B1, `(.L_x_160) ;  /* 0x0000006000017945 */ /* 0x000fe80003800000 */
[----:B------:R3:W-:Y:S01]  /*4810*/  @!P2 STG.E.U8 desc[UR36][R4.64+0x78], R13 ;  /* 0x0000780d0400a986 */ /* 0x0007e2000c101124 */
[----:B------:R-:W-:Y:S05]  /*4820*/  @P1 BRA `(.L_x_161) ;  /* 0x00000000000c1947 */ /* 0x000fea0003800000 */
[----:B------:R-:W5:Y:S02]  /*4830*/  LDG.E.U8 R102, desc[UR36][R8.64+0x79] ;  /* 0x0000792408667981 */ /* 0x000f64000c1e1100 */
[----:B-----5:R-:W-:-:S05]  /*4840*/  PRMT R0, R102, 0x8880, RZ ;  /* 0x0000888066007816 */ /* 0x020fca00000000ff */
[----:B------:R-:W-:-:S07]  /*4850*/  IMAD R3, R0, R91, RZ ;  /* 0x0000005b00037224 */ /* 0x000fce00078e02ff */
.L_x_161:
[----:B------:R-:W-:Y:S05]  /*4860*/  BSYNC B1 ;  /* 0x0000000000017941 */ /* 0x000fea0003800000 */
.L_x_160:
[----:B------:R-:W-:Y:S01]  /*4870*/  @!P1 IMAD R85, R85, R90, R3 ;  /* 0x0000005a55559224 */ /* 0x000fe200078e0203 */
[----:B------:R-:W-:Y:S04]  /*4880*/  BSSY B1, `(.L_x_162) ;  /* 0x0000006000017945 */ /* 0x000fe80003800000 */
[----:B------:R0:W-:Y:S01]  /*4890*/  @!P1 STG.E.U8 desc[UR36][R4.64+0x79], R85 ;  /* 0x0000795504009986 */ /* 0x0001e2000c101124 */
[----:B------:R-:W-:Y:S05]  /*48a0*/  @P5 BRA `(.L_x_163) ;  /* 0x00000000000c5947 */ /* 0x000fea0003800000 */
[----:B------:R-:W5:Y:S02]  /*48b0*/  LDG.E.U8 R102, desc[UR36][R10.64+0x78] ;  /* 0x000078240a667981 */ /* 0x000f64000c1e1100 */
[----:B-----5:R-:W-:-:S05]  /*48c0*/  PRMT R0, R102, 0x8880, RZ ;  /* 0x0000888066007816 */ /* 0x020fca00000000ff */
[----:B------:R-:W-:-:S07]  /*48d0*/  IMAD R3, R0, R91, RZ ;  /* 0x0000005b00037224 */ /* 0x000fce00078e02ff */
.L_x_163:
[----:B------:R-:W-:Y:S05]  /*48e0*/  BSYNC B1 ;  /* 0x0000000000017941 */ /* 0x000fea0003800000 */
.L_x_162:
[----:B0123--:R-:W-:Y:S01]  /*48f0*/  @!P5 IMAD R5, R86, R90, R3 ;  /* 0x0000005a5605d224 */ /* 0x00ffe200078e0203 */
[----:B------:R-:W-:Y:S01]  /*4900*/  ISETP.LT.OR P0, PT, R19, 0x7a, !P0 ;  /* 0x0000007a1300780c */ /* 0x000fe20004701670 */
[----:B------:R-:W-:Y:S03]  /*4910*/  BSSY B1, `(.L_x_164) ;  /* 0x0000006000017945 */ /* 0x000fe60003800000 */
[----:B------:R0:W-:Y:S09]  /*4920*/  @!P5 STG.E.U8 desc[UR36][R6.64+0x78], R5 ;  /* 0x000078050600d986 */ /* 0x0001f2000c101124 */
[----:B------:R-:W-:Y:S05]  /*4930*/  @P0 BRA `(.L_x_165) ;  /* 0x00000000000c0947 */ /* 0x000fea0003800000 */
[----:B------:R-:W2:Y:S02]  /*4940*/  LDG.E.U8 R102, desc[UR36][R10.64+0x79] ;  /* 0x000079240a667981 */ /* 0x000ea4000c1e1100 */
[----:B--2---:R-:W-:-:S05]  /*4950*/  PRMT R0, R102, 0x8880, RZ ;  /* 0x0000888066007816 */ /* 0x004fca00000000ff */
[----:B------:R-:W-:-:S07]  /*4960*/  IMAD R3, R0, R91, RZ ;  /* 0x0000005b00037224 */ /* 0x000fce00078e02ff */
.L_x_165:
[----:B------:R-:W-:Y:S05]  /*4970*/  BSYNC B1 ;  /* 0x0000000000017941 */ /* 0x000fea0003800000 */
.L_x_164:
[----:B------:R-:W-:Y:S01]  /*4980*/  IMAD R3, R87, R90, R3 ;  /* 0x0000005a57037224 */ /* 0x000fe200078e0203 */
[----:B------:R-:W-:Y:S06]  /*4990*/  @P0 BRA `(.L_x_166) ;  /* 0x0000000c00100947 */ /* 0x000fec0003800000 */
[----:B------:R1:W-:Y:S01]  /*49a0*/  STG.E.U8 desc[UR36][R6.64+0x79], R3 ;  /* 0x0000790306007986 */ /* 0x0003e2000c101124 */
[----:B------:R-:W-:Y:S05]  /*49b0*/  BRA `(.L_x_166) ;  /* 0x0000000c00087947 */ /* 0x000fea0003800000 */
.L_x_37:
[C---:B------:R-:W-:Y:S02]  /*49c0*/  ISETP.GE.AND P1, PT, R20.reuse, 0x1, PT ;  /* 0x000000011400780c */ /* 0x040fe40003f26270 */
[----:B------:R-:W-:Y:S02]  /*49d0*/  ISETP.GE.AND P0, PT, R20, 0x9, PT ;  /* 0x000000091400780c */ /* 0x000fe40003f06270 */
[C---:B------:R-:W-:Y:S02]  /*49e0*/  ISETP.LT.OR P4, PT, R19.reuse, 0x1, !P1 ;  /* 0x000000011300780c */ /* 0x040fe40004f81670 */
[C---:B------:R-:W-:Y:S02]  /*49f0*/  ISETP.LT.OR P3, PT, R19.reuse, 0x2, !P1 ;  /* 0x000000021300780c */ /* 0x040fe40004f61670 */
[C---:B------:R-:W-:Y:S02]  /*4a00*/  ISETP.LT.OR P2, PT, R19.reuse, 0x1, !P0 ;  /* 0x000000011300780c */ /* 0x040fe40004741670 */
[----:B------:R-:W-:-:S07]  /*4a10*/  ISETP.LT.OR P5, PT, R19, 0x2, !P0 ;  /* 0x000000021300780c */ /* 0x000fce00047a1670 */
[-C--:B------:R-:W-:Y:S02]  /*4a20*/  @!P4 IMAD R3, R24, R90.reuse, RZ ;  /* 0x0000005a1803c224 */ /* 0x080fe400078e02ff */
[-C--:B------:R-:W-:Y:S02]  /*4a30*/  @!P3 IMAD R25, R25, R90.reuse, RZ ;  /* 0x0000005a1919b224 */ /* 0x080fe400078e02ff */
[-C--:B------:R-:W-:Y:S01]  /*4a40*/  @!P2 IMAD R9, R26, R90.reuse, RZ ;  /* 0x0000005a1a09a224 */ /* 0x080fe200078e02ff */
[----:B------:R0:W-:Y:S01]  /*4a50*/  @!P4 STG.E.U8 desc[UR36][R4.64], R3 ;  /* 0x000000030400c986 */ /* 0x0001e2000c101124 */
[----:B------:R-:W-:Y:S01]  /*4a60*/  ISETP.LT.OR P4, PT, R19, 0x9, !P1 ;  /* 0x000000091300780c */ /* 0x000fe20004f81670 */
[----:B------:R-:W-:Y:S02]  /*4a70*/  @!P5 IMAD R27, R27, R90, RZ ;  /* 0x0000005a1b1bd224 */ /* 0x000fe400078e02ff */
[----:B------:R-:W-:Y:S01]  /*4a80*/  @!P3 STG.E.U8 desc[UR36][R4.64+0x1], R25 ;  /* 0x000001190400b986 */ /* 0x000fe2000c101124 */
[----:B------:R-:W-:-:S03]  /*4a90*/  ISETP.LT.OR P3, PT, R19, 0xa, !P1 ;  /* 0x0000000a1300780c */ /* 0x000fc60004f61670 */
[----:B------:R1:W-:Y:S01]  /*4aa0*/  @!P2 STG.E.U8 desc[UR36][R6.64], R9 ;  /* 0x000000090600a986 */ /* 0x0003e2000c101124 */
[----:B------:R-:W-:-:S03]  /*4ab0*/  ISETP.LT.OR P2, PT, R19, 0x9, !P0 ;  /* 0x000000091300780c */ /* 0x000fc60004741670 */
[----:B------:R-:W-:Y:S01]  /*4ac0*/  @!P5 STG.E.U8 desc[UR36][R6.64+0x1], R27 ;  /* 0x0000011b0600d986 */ /* 0x000fe2000c101124 */
[----:B------:R-:W-:Y:S01]  /*4ad0*/  ISETP.LT.OR P5, PT, R19, 0xa, !P0 ;  /* 0x0000000a1300780c */ /* 0x000fe200047a1670 */
[----:B------:R-:W-:-:S04]  /*4ae0*/  @!P4 IMAD R11, R28, R90, RZ ;  /* 0x0000005a1c0bc224 */ /* 0x000fc800078e02ff */
[-C--:B------:R-:W-:Y:S01]  /*4af0*/  @!P3 IMAD R29, R29, R90.reuse, RZ ;  /* 0x0000005a1d1db224 */ /* 0x080fe200078e02ff */
[----:B------:R-:W-:Y:S01]  /*4b00*/  @!P4 STG.E.U8 desc[UR36][R4.64+0x8], R11 ;  /* 0x0000080b0400c986 */ /* 0x000fe2000c101124 */
[C---:B------:R-:W-:Y:S02]  /*4b10*/  ISETP.LT.OR P4, PT, R19.reuse, 0x11, !P1 ;  /* 0x000000111300780c */ /* 0x040fe40004f81670 */
[-C--:B0-----:R-:W-:Y:S01]  /*4b20*/  @!P2 IMAD R3, R30, R90.reuse, RZ ;  /* 0x0000005a1e03a224 */ /* 0x081fe200078e02ff */
[----:B------:R-:W-:Y:S01]  /*4b30*/  @!P3 STG.E.U8 desc[UR36][R4.64+0x9], R29 ;  /* 0x0000091d0400b986 */ /* 0x000fe2000c101124 */
[----:B------:R-:W-:Y:S02]  /*4b40*/  ISETP.LT.OR P3, PT, R19, 0x12, !P1 ;  /* 0x000000121300780c */ /* 0x000fe40004f61670 */
[----:B------:R-:W-:Y:S01]  /*4b50*/  @!P5 IMAD R31, R31, R90, RZ ;  /* 0x0000005a1f1fd224 */ /* 0x000fe200078e02ff */
[----:B------:R0:W-:Y:S01]  /*4b60*/  @!P2 STG.E.U8 desc[UR36][R6.64+0x8], R3 ;  /* 0x000008030600a986 */ /* 0x0001e2000c101124 */
[----:B------:R-:W-:-:S03]  /*4b70*/  ISETP.LT.OR P2, PT, R19, 0x11, !P0 ;  /* 0x000000111300780c */ /* 0x000fc60004741670 */
[----:B------:R-:W-:Y:S01]  /*4b80*/  @!P5 STG.E.U8 desc[UR36][R6.64+0x9], R31 ;  /* 0x0000091f0600d986 */ /* 0x000fe2000c101124 */
[----:B------:R-:W-:Y:S01]  /*4b90*/  ISETP.LT.OR P5, PT, R19, 0x12, !P0 ;  /* 0x000000121300780c */ /* 0x000fe200047a1670 */
[----:B-1----:R-:W-:-:S04]  /*4ba0*/  @!P4 IMAD R9, R32, R90, RZ ;  /* 0x0000005a2009c224 */ /* 0x002fc800078e02ff */
        /* <DEDUP_REMOVED lines=109> */
[----:B------:R1:W-:Y:S01]  /*5280*/  @!P4 STG.E.U8 desc[UR36][R4.64+0x58], R11 ;  /* 0x0000580b0400c986 */ /* 0x0003e2000c101124 */
        /* <DEDUP_REMOVED lines=13> */
[-C--:B-1----:R-:W-:Y:S01]  /*5360*/  @!P2 IMAD R11, R74, R90.reuse, RZ ;  /* 0x0000005a4a0ba224 */ /* 0x082fe200078e02ff */
[----:B------:R-:W-:Y:S01]  /*5370*/  @!P3 STG.E.U8 desc[UR36][R4.64+0x61], R73 ;  /* 0x000061490400b986 */ /* 0x000fe2000c101124 */
[----:B------:R-:W-:Y:S02]  /*5380*/  ISETP.LT.OR P3, PT, R19, 0x6a, !P1 ;  /* 0x0000006a1300780c */ /* 0x000fe40004f61670 */
[----:B------:R-:W-:Y:S01]  /*5390*/  @!P5 IMAD R75, R75, R90, RZ ;  /* 0x0000005a4b4bd224 */ /* 0x000fe200078e02ff */
[----:B------:R1:W-:Y:S01]  /*53a0*/  @!P2 STG.E.U8 desc[UR36][R6.64+0x60], R11 ;  /* 0x0000600b0600a986 */ /* 0x0003e2000c101124 */
[----:B------:R-:W-:-:S03]  /*53b0*/  ISETP.LT.OR P2, PT, R19, 0x69, !P0 ;  /* 0x000000691300780c */ /* 0x000fc60004741670 */
[----:B------:R-:W-:Y:S01]  /*53c0*/  @!P5 STG.E.U8 desc[UR36][R6.64+0x61], R75 ;  /* 0x0000614b0600d986 */ /* 0x000fe2000c101124 */
[----:B------:R-:W-:Y:S01]  /*53d0*/  ISETP.LT.OR P5, PT, R19, 0x6a, !P0 ;  /* 0x0000006a1300780c */ /* 0x000fe200047a1670 */
[----:B0-----:R-:W-:-:S04]  /*53e0*/  @!P4 IMAD R3, R76, R90, RZ ;  /* 0x0000005a4c03c224 */ /* 0x001fc800078e02ff */
[-C--:B------:R-:W-:Y:S01]  /*53f0*/  @!P3 IMAD R77, R77, R90.reuse, RZ ;  /* 0x0000005a4d4db224 */ /* 0x080fe200078e02ff */
[----:B------:R0:W-:Y:S01]  /*5400*/  @!P4 STG.E.U8 desc[UR36][R4.64+0x68], R3 ;  /* 0x000068030400c986 */ /* 0x0001e2000c101124 */
[C---:B------:R-:W-:Y:S02]  /*5410*/  ISETP.LT.OR P4, PT, R19.reuse, 0x72, !P1 ;  /* 0x000000721300780c */ /* 0x040fe40004f81670 */
[-C--:B--2---:R-:W-:Y:S01]  /*5420*/  @!P2 IMAD R9, R78, R90.reuse, RZ ;  /* 0x0000005a4e09a224 */ /* 0x084fe200078e02ff */
[----:B------:R-:W-:Y:S01]  /*5430*/  @!P3 STG.E.U8 desc[UR36][R4.64+0x69], R77 ;  /* 0x0000694d0400b986 */ /* 0x000fe2000c101124 */
[----:B------:R-:W-:Y:S02]  /*5440*/  ISETP.LT.OR P3, PT, R19, 0x71, !P1 ;  /* 0x000000711300780c */ /* 0x000fe40004f61670 */
[----:B------:R-:W-:Y:S01]  /*5450*/  @!P5 IMAD R79, R79, R90, RZ ;  /* 0x0000005a4f4fd224 */ /* 0x000fe200078e02ff */
[----:B------:R-:W-:Y:S01]  /*5460*/  @!P2 STG.E.U8 desc[UR36][R6.64+0x68], R9 ;  /* 0x000068090600a986 */ /* 0x000fe2000c101124 */
[----:B------:R-:W-:-:S03]  /*5470*/  ISETP.LT.OR P2, PT, R19, 0x71, !P0 ;  /* 0x000000711300780c */ /* 0x000fc60004741670 */
[----:B------:R-:W-:Y:S01]  /*5480*/  @!P5 STG.E.U8 desc[UR36][R6.64+0x69], R79 ;  /* 0x0000694f0600d986 */ /* 0x000fe2000c101124 */
[----:B------:R-:W-:Y:S01]  /*5490*/  ISETP.LT.OR P5, PT, R19, 0x79, !P0 ;  /* 0x000000791300780c */ /* 0x000fe200047a1670 */
[----:B------:R-:W-:-:S04]  /*54a0*/  @!P4 IMAD R81, R81, R90, RZ ;  /* 0x0000005a5151c224 */ /* 0x000fc800078e02ff */
[-C--:B-1----:R-:W-:Y:S01]  /*54b0*/  @!P3 IMAD R11, R80, R90.reuse, RZ ;  /* 0x0000005a500bb224 */ /* 0x082fe200078e02ff */
[----:B------:R-:W-:Y:S01]  /*54c0*/  @!P4 STG.E.U8 desc[UR36][R4.64+0x71], R81 ;  /* 0x000071510400c986 */ /* 0x000fe2000c101124 */
[C---:B------:R-:W-:Y:S02]  /*54d0*/  ISETP.LT.OR P4, PT, R19.reuse, 0x72, !P0 ;  /* 0x000000721300780c */ /* 0x040fe40004781670 */
[C---:B------:R-:W-:Y:S01]  /*54e0*/  ISETP.LT.OR P0, PT, R19.reuse, 0x7a, !P0 ;  /* 0x0000007a1300780c */ /* 0x040fe20004701670 */
[----:B------:R1:W-:Y:S01]  /*54f0*/  @!P3 STG.E.U8 desc[UR36][R4.64+0x70], R11 ;  /* 0x0000700b0400b986 */ /* 0x0003e2000c101124 */
[C---:B------:R-:W-:Y:S01]  /*5500*/  ISETP.LT.OR P3, PT, R19.reuse, 0x79, !P1 ;  /* 0x000000791300780c */ /* 0x040fe20004f61670 */
[----:B0-----:R-:W-:Y:S01]  /*5510*/  @!P2 IMAD R3, R82, R90, RZ ;  /* 0x0000005a5203a224 */ /* 0x001fe200078e02ff */
[----:B------:R-:W-:-:S04]  /*5520*/  ISETP.LT.OR P1, PT, R19, 0x7a, !P1 ;  /* 0x0000007a1300780c */ /* 0x000fc80004f21670 */
[----:B------:R2:W-:Y:S03]  /*5530*/  @!P2 STG.E.U8 desc[UR36][R6.64+0x70], R3 ;  /* 0x000070030600a986 */ /* 0x0005e6000c101124 */
[-C--:B------:R-:W-:Y:S02]  /*5540*/  @!P4 IMAD R83, R83, R90.reuse, RZ ;  /* 0x0000005a5353c224 */ /* 0x080fe400078e02ff */
[-C--:B-1----:R-:W-:Y:S02]  /*5550*/  @!P5 IMAD R11, R86, R90.reuse, RZ ;  /* 0x0000005a560bd224 */ /* 0x082fe400078e02ff */
[-C--:B------:R-:W-:Y:S01]  /*5560*/  @!P3 IMAD R9, R84, R90.reuse, RZ ;  /* 0x0000005a5409b224 */ /* 0x080fe200078e02ff */
[----:B------:R2:W-:Y:S01]  /*5570*/  @!P4 STG.E.U8 desc[UR36][R6.64+0x71], R83 ;  /* 0x000071530600c986 */ /* 0x0005e2000c101124 */
[-C--:B------:R-:W-:Y:S02]  /*5580*/  @!P1 IMAD R85, R85, R90.reuse, RZ ;  /* 0x0000005a55559224 */ /* 0x080fe400078e02ff */
[----:B------:R-:W-:Y:S01]  /*5590*/  @!P0 IMAD R87, R87, R90, RZ ;  /* 0x0000005a57578224 */ /* 0x000fe200078e02ff */
[----:B------:R2:W-:Y:S04]  /*55a0*/  @!P3 STG.E.U8 desc[UR36][R4.64+0x78], R9 ;  /* 0x000078090400b986 */ /* 0x0005e8000c101124 */
[----:B------:R2:W-:Y:S04]  /*55b0*/  @!P1 STG.E.U8 desc[UR36][R4.64+0x79], R85 ;  /* 0x0000795504009986 */ /* 0x0005e8000c101124 */
[----:B------:R2:W-:Y:S04]  /*55c0*/  @!P5 STG.E.U8 desc[UR36][R6.64+0x78], R11 ;  /* 0x0000780b0600d986 */ /* 0x0005e8000c101124 */
[----:B------:R2:W-:Y:S02]  /*55d0*/  @!P0 STG.E.U8 desc[UR36][R6.64+0x79], R87 ;  /* 0x0000795706008986 */ /* 0x0005e4000c101124 */
.L_x_166:
[----:B------:R-:W-:Y:S05]  /*55e0*/  BSYNC B0 ;  /* 0x0000000000007941 */ /* 0x000fea0003800000 */
.L_x_36:
[----:B0-2---:R-:W2:Y:S01]  /*55f0*/  LDL.64 R4, [R1] ;  /* 0x0000000001047983 */ /* 0x005ea20000100a00 */
[----:B------:R-:W-:Y:S01]  /*5600*/  ULDC.64 UR4, c[0x0][0x650] ;  /* 0x0001940000047ab9 */ /* 0x000fe20000000a00 */
[----:B------:R-:W-:Y:S02]  /*5610*/  IMAD.U32 R0, RZ, RZ, UR44 ;  /* 0x0000002cff007e24 */ /* 0x000fe4000f8e00ff */
[----:B------:R-:W-:Y:S02]  /*5620*/  IMAD.MOV.U32 R22, RZ, RZ, -0x1 ;  /* 0xffffffffff167424 */ /* 0x000fe400078e00ff */
[----:B------:R0:W-:Y:S01]  /*5630*/  SYNCS.ARRIVE.TRANS64.A1T0 RZ, [R0+UR46], RZ ;  /* 0x000000ff00ff79a7 */ /* 0x0001e2000810002e */
[----:B------:R-:W-:Y:S02]  /*5640*/  IMAD.MOV.U32 R19, RZ, RZ, -0x1 ;  /* 0xffffffffff137424 */ /* 0x000fe400078e00ff */
[----:B------:R-:W-:Y:S01]  /*5650*/  IMAD.MOV.U32 R18, RZ, RZ, -0x1 ;  /* 0xffffffffff127424 */ /* 0x000fe200078e00ff */
[----:B0-----:R-:W-:-:S02]  /*5660*/  PRMT R0, RZ, 0x7610, R0 ;  /* 0x00007610ff007816 */ /* 0x001fc40000000000 */
[----:B--2---:R-:W-:-:S05]  /*5670*/  LEA R16, P0, R4, R16, 0x1 ;  /* 0x0000001004107211 */ /* 0x004fca00078008ff */
[----:B------:R-:W-:Y:S01]  /*5680*/  IMAD.X R17, R98, 0x1, R17, P0 ;  /* 0x0000000162117824 */ /* 0x000fe200000e0611 */
[----:B------:R-:W-:-:S04]  /*5690*/  ISETP.GE.U32.AND P0, PT, R16, UR4, PT ;  /* 0x0000000410007c0c */ /* 0x000fc8000bf06070 */
[----:B------:R-:W-:-:S13]  /*56a0*/  ISETP.GE.U32.AND.EX P0, PT, R17, UR5, PT, P0 ;  /* 0x0000000511007c0c */ /* 0x000fda000bf06100 */
[----:B------:R-:W-:Y:S05]  /*56b0*/  @P0 BRA `(.L_x_167) ;  /* 0x00000004004c0947 */ /* 0x000fea0003800000 */
[----:B------:R-:W0:Y:S01]  /*56c0*/  LDC.64 R10, c[0x0][0x628] ;  /* 0x00018a00ff0a7b82 */ /* 0x000e220000000a00 */
[----:B------:R-:W2:Y:S01]  /*56d0*/  S2R R12, SR_CTAID.X ;  /* 0x00000000000c7919 */ /* 0x000ea20000002500 */
[----:B------:R-:W-:Y:S02]  /*56e0*/  IMAD.MOV.U32 R8, RZ, RZ, R16 ;  /* 0x000000ffff087224 */ /* 0x000fe400078e0010 */
[----:B------:R-:W-:Y:S01]  /*56f0*/  IMAD.MOV.U32 R9, RZ, RZ, R17 ;  /* 0x000000ffff097224 */ /* 0x000fe200078e0011 */
[----:B------:R-:W3:Y:S03]  /*5700*/  S2R R19, SR_CTAID.Y ;  /* 0x0000000000137919 */ /* 0x000ee60000002600 */
[----:B------:R-:W1:Y:S08]  /*5710*/  LDC R0, c[0x0][0x630] ;  /* 0x00018c00ff007b82 */ /* 0x000e700000000800 */
[----:B------:R-:W1:Y:S01]  /*5720*/  LDC.64 R14, c[0x0][0x620] ;  /* 0x00018800ff0e7b82 */ /* 0x000e620000000a00 */
[----:B0-----:R-:W-:-:S04]  /*5730*/  ISETP.NE.U32.AND P0, PT, R10, RZ, PT ;  /* 0x000000ff0a00720c */ /* 0x001fc80003f05070 */
[----:B------:R-:W-:-:S13]  /*5740*/  ISETP.NE.AND.EX P0, PT, R11, RZ, PT, P0 ;  /* 0x000000ff0b00720c */ /* 0x000fda0003f05300 */
[----:B-123--:R-:W-:Y:S05]  /*5750*/  @!P0 BRA `(.L_x_168) ;  /* 0x0000000000288947 */ /* 0x00efea0003800000 */
[----:B------:R-:W0:Y:S02]  /*5760*/  LDC R3, c[0x0][0x634] ;  /* 0x00018d00ff037b82 */ /* 0x000e240000000800 */
[----:B0-----:R-:W-:-:S05]  /*5770*/  IADD3 R3, P0, R16, R3, RZ ;  /* 0x0000000310037210 */ /* 0x001fca0007f1e0ff */
[----:B------:R-:W-:-:S04]  /*5780*/  IMAD.X R13, RZ, RZ, R17, P0 ;  /* 0x000000ffff0d7224 */ /* 0x000fc800000e0611 */
[----:B------:R-:W-:-:S04]  /*5790*/  IMAD.WIDE.U32 R4, R13, R10, RZ ;  /* 0x0000000a0d047225 */ /* 0x000fc800078e00ff */
[----:B----4-:R-:W-:-:S04]  /*57a0*/  IMAD.WIDE.U32 R6, P0, R3, R11, R4 ;  /* 0x0000000b03067225 */ /* 0x010fc80007800004 */
[----:B------:R-:W-:-:S04]  /*57b0*/  IMAD.WIDE.U32 R4, R3, R10, RZ ;  /* 0x0000000a03047225 */ /* 0x000fc800078e00ff */
[----:B------:R-:W-:Y:S01]  /*57c0*/  IMAD.X R9, RZ, RZ, RZ, P0 ;  /* 0x000000ffff097224 */ /* 0x000fe200000e06ff */
[----:B------:R-:W-:Y:S01]  /*57d0*/  IADD3 RZ, P0, R5, R6, RZ ;  /* 0x0000000605ff7210 */ /* 0x000fe20007f1e0ff */
[----:B------:R-:W-:-:S04]  /*57e0*/  IMAD.MOV.U32 R8, RZ, RZ, R7 ;  /* 0x000000ffff087224 */ /* 0x000fc800078e0007 */
[----:B------:R-:W-:-:S08]  /*57f0*/  IMAD.WIDE.U32.X R8, R13, R11, R8, P0 ;  /* 0x0000000b0d087225 */ /* 0x000fd000000e0408 */
.L_x_168:
[-CC-:B------:R-:W-:Y:S01]  /*5800*/  SHF.R.U64 R18, R8, R0.reuse, R9.reuse ;  /* 0x0000000008127219 */ /* 0x180fe20000001209 */
[----:B------:R-:W0:Y:S01]  /*5810*/  LDC.64 R24, c[0x0][0x640] ;  /* 0x00019000ff187b82 */ /* 0x000e220000000a00 */
[----:B------:R-:W-:Y:S01]  /*5820*/  SHF.R.U32.HI R0, RZ, R0, R9 ;  /* 0x00000000ff007219 */ /* 0x000fe20000011609 */
[----:B------:R-:W-:Y:S01]  /*5830*/  ULDC UR4, c[0x0][0x150] ;  /* 0x0000540000047ab9 */ /* 0x000fe20000000800 */
[----:B------:R-:W-:Y:S02]  /*5840*/  IADD3 R3, P0, RZ, -R18, RZ ;  /* 0x80000012ff037210 */ /* 0x000fe40007f1e0ff */
[----:B----4-:R-:W-:-:S03]  /*5850*/  I2FP.F32.U32 R7, R12 ;  /* 0x0000000c00077245 */ /* 0x010fc60000201000 */
[----:B------:R-:W1:Y:S01]  /*5860*/  LDC R6, c[0x0][0x618] ;  /* 0x00018600ff067b82 */ /* 0x000e620000000800 */
[----:B------:R-:W-:Y:S02]  /*5870*/  IMAD.X R5, RZ, RZ, ~R0, P0 ;  /* 0x000000ffff057224 */ /* 0x000fe400000e0e00 */
[----:B------:R-:W-:Y:S01]  /*5880*/  FMUL R7, R7, UR4 ;  /* 0x0000000407077c20 */ /* 0x000fe20008400000 */
[----:B------:R-:W-:Y:S01]  /*5890*/  ULDC UR4, c[0x0][0x154] ;  /* 0x0000550000047ab9 */ /* 0x000fe20000000800 */
[-C--:B------:R-:W-:Y:S02]  /*58a0*/  IMAD R0, R5, R14.reuse, RZ ;  /* 0x0000000e05007224 */ /* 0x080fe400078e02ff */
[C---:B------:R-:W-:Y:S01]  /*58b0*/  IMAD.WIDE.U32 R4, R3.reuse, R14, R16 ;  /* 0x0000000e03047225 */ /* 0x040fe200078e0010 */
[----:B------:R-:W2:Y:S01]  /*58c0*/  LDC R8, c[0x0][0x608] ;  /* 0x00018200ff087b82 */ /* 0x000ea20000000800 */
[----:B------:R-:W3:Y:S02]  /*58d0*/  F2I.U32.TRUNC.NTZ R7, R7 ;  /* 0x0000000700077305 */ /* 0x000ee4000020f000 */
[----:B------:R-:W-:Y:S01]  /*58e0*/  IMAD R3, R3, R15, R0 ;  /* 0x0000000f03037224 */ /* 0x000fe200078e0200 */
[----:B------:R-:W-:-:S03]  /*58f0*/  I2FP.F32.U32 R0, R19 ;  /* 0x0000001300007245 */ /* 0x000fc60000201000 */
[----:B------:R-:W-:Y:S01]  /*5900*/  IMAD.IADD R3, R5, 0x1, R3 ;  /* 0x0000000105037824 */ /* 0x000fe200078e0203 */
[----:B------:R-:W4:Y:S01]  /*5910*/  LDC R11, c[0x0][0x658] ;  /* 0x00019600ff0b7b82 */ /* 0x000f220000000800 */
[----:B0-----:R-:W-:-:S04]  /*5920*/  ISETP.NE.U32.AND P0, PT, R24, RZ, PT ;  /* 0x000000ff1800720c */ /* 0x001fc80003f05070 */
[----:B------:R-:W-:-:S03]  /*5930*/  ISETP.NE.AND.EX P0, PT, R25, RZ, PT, P0 ;  /* 0x000000ff1900720c */ /* 0x000fc60003f05300 */
[----:B------:R-:W0:Y:S01]  /*5940*/  LDC R9, c[0x0][0x144] ;  /* 0x00005100ff097b82 */ /* 0x000e220000000800 */
[-C--:B-1----:R-:W-:Y:S01]  /*5950*/  SHF.R.U64 R10, R4, R6.reuse, R3 ;  /* 0x00000006040a7219 */ /* 0x082fe20000001203 */
[----:B---3--:R-:W-:Y:S01]  /*5960*/  IMAD.MOV R7, RZ, RZ, -R7 ;  /* 0x000000ffff077224 */ /* 0x008fe200078e0a07 */
[----:B------:R-:W-:Y:S01]  /*5970*/  SHF.R.U32.HI R3, RZ, R6, R3 ;  /* 0x00000006ff037219 */ /* 0x000fe20000011603 */
[----:B------:R-:W-:-:S04]  /*5980*/  FMUL R6, R0, UR4 ;  /* 0x0000000400067c20 */ /* 0x000fc80008400000 */
[----:B------:R-:W1:Y:S01]  /*5990*/  LDC R20, c[0x0][0x148] ;  /* 0x00005200ff147b82 */ /* 0x000e620000000800 */
[----:B------:R3:W0:Y:S01]  /*59a0*/  F2I.U32.TRUNC.NTZ R14, R6 ;  /* 0x00000006000e7305 */ /* 0x000622000020f000 */
[-CC-:B--2---:R-:W-:Y:S02]  /*59b0*/  SHF.R.U64 R13, R10, R8.reuse, R3.reuse ;  /* 0x000000080a0d7219 */ /* 0x184fe40000001203 */
[----:B------:R-:W-:-:S04]  /*59c0*/  SHF.R.U32.HI R0, RZ, R8, R3 ;  /* 0x00000008ff007219 */ /* 0x000fc80000011603 */
[----:B------:R-:W2:Y:S01]  /*59d0*/  LDC R21, c[0x0][0x648] ;  /* 0x00019200ff157b82 */ /* 0x000ea20000000800 */
[-CC-:B----4-:R-:W-:Y:S02]  /*59e0*/  SHF.R.U64 R15, R13, R11.reuse, R0.reuse ;  /* 0x0000000b0d0f7219 */ /* 0x190fe40000001200 */
[----:B------:R-:W-:-:S03]  /*59f0*/  SHF.R.U32.HI R5, RZ, R11, R0 ;  /* 0x0000000bff057219 */ /* 0x000fc60000011600 */
[----:B------:R-:W-:Y:S02]  /*5a00*/  IMAD.MOV.U32 R4, RZ, RZ, R15 ;  /* 0x000000ffff047224 */ /* 0x000fe400078e000f */
[----:B------:R-:W4:Y:S01]  /*5a10*/  LDC R26, c[0x0][0x638] ;  /* 0x00018e00ff1a7b82 */ /* 0x000f220000000800 */
[----:B0-----:R-:W-:-:S07]  /*5a20*/  IMAD R22, R9, R7, R12 ;  /* 0x0000000709167224 */ /* 0x001fce00078e020c */
[----:B------:R-:W0:Y:S08]  /*5a30*/  LDC R27, c[0x0][0x610] ;  /* 0x00018400ff1b7b82 */ /* 0x000e300000000800 */
[----:B------:R-:W0:Y:S01]  /*5a40*/  LDC R28, c[0x0][0x600] ;  /* 0x00018000ff1c7b82 */ /* 0x000e220000000800 */
[----:B-123--:R-:W-:Y:S05]  /*5a50*/  @!P0 BRA `(.L_x_169) ;  /* 0x0000000000288947 */ /* 0x00efea0003800000 */
[----:B------:R-:W1:Y:S02]  /*5a60*/  LDC R0, c[0x0][0x64c] ;  /* 0x00019300ff007b82 */ /* 0x000e640000000800 */
[----:B-1----:R-:W-:-:S05]  /*5a70*/  IADD3 R3, P0, R15, R0, RZ ;  /* 0x000000000f037210 */ /* 0x002fca0007f1e0ff */
        /* <DEDUP_REMOVED lines=8> */
.L_x_169:
[----:B------:R-:W-:Y:S01]  /*5b00*/  ISETP.NE.AND P0, PT, R2, 0x1, PT ;  /* 0x000000010200780c */ /* 0x000fe20003f05270 */
[----:B------:R-:W-:Y:S01]  /*5b10*/  IMAD.MOV R14, RZ, RZ, -R14 ;  /* 0x000000ffff0e7224 */ /* 0x000fe200078e0a0e */
[----:B------:R-:W-:Y:S02]  /*5b20*/  SHF.R.U64 R0, R4, R21, R5 ;  /* 0x0000001504007219 */ /* 0x000fe40000001205 */
[----:B------:R-:W-:Y:S02]  /*5b30*/  LOP3.LUT R3, R13, R100, RZ, 0xc0, !PT ;  /* 0x000000640d037212 */ /* 0x000fe400078ec0ff */
[----:B------:R-:W-:Y:S01]  /*5b40*/  LOP3.LUT R5, R10, R99, RZ, 0xc0, !PT ;  /* 0x000000630a057212 */ /* 0x000fe200078ec0ff */
[----:B------:R-:W-:Y:S02]  /*5b50*/  IMAD.MOV R4, RZ, RZ, -R0 ;  /* 0x000000ffff047224 */ /* 0x000fe400078e0a00 */
[----:B------:R-:W-:Y:S02]  /*5b60*/  IMAD R3, R96, R0, R3 ;  /* 0x0000000060037224 */ /* 0x000fe400078e0203 */
[----:B----4-:R-:W-:-:S02]  /*5b70*/  IMAD R0, R4, R26, R15 ;  /* 0x0000001a04007224 */ /* 0x010fc400078e020f */
[----:B------:R-:W-:Y:S02]  /*5b80*/  @P0 IMAD R22, R20, R14, R19 ;  /* 0x0000000e14160224 */ /* 0x000fe400078e0213 */
[----:B------:R-:W-:Y:S02]  /*5b90*/  IMAD.MOV.U32 R4, RZ, RZ, 0x1 ;  /* 0x00000001ff047424 */ /* 0x000fe400078e00ff */
[----:B0-----:R-:W-:Y:S02]  /*5ba0*/  IMAD R22, R3, R27, R22 ;  /* 0x0000001b03167224 */ /* 0x001fe400078e0216 */
[----:B------:R-:W-:Y:S01]  /*5bb0*/  IMAD R3, R0, R28, R5 ;  /* 0x0000001c00037224 */ /* 0x000fe200078e0205 */
[----:B------:R-:W-:-:S04]  /*5bc0*/  PRMT R0, R4, 0x7610, R0 ;  /* 0x0000761004007816 */ /* 0x000fc80000000000 */
[----:B------:R-:W-:Y:S02]  /*5bd0*/  SEL R19, R3, R22, !P0 ;  /* 0x0000001603137207 */ /* 0x000fe40004000000 */
[----:B------:R-:W-:-:S07]  /*5be0*/  SEL R22, R22, R3, !P0 ;  /* 0x0000000316167207 */ /* 0x000fce0004000000 */
.L_x_167:
[----:B------:R-:W-:Y:S01]  /*5bf0*/  LOP3.LUT P0, RZ, R0, 0xff, RZ, 0xc0, !PT ;  /* 0x000000ff00ff7812 */ /* 0x000fe2000780c0ff */
[----:B------:R-:W-:Y:S01]  /*5c00*/  UIMAD.WIDE.U32 UR4, UR38, -0x55555555, URZ ;  /* 0xaaaaaaab260478a5 */ /* 0x000fe2000f8e003f */
[----:B------:R-:W-:-:S03]  /*5c10*/  LOP3.LUT R103, R103, 0x1, RZ, 0x3c, !PT ;  /* 0x0000000167677812 */ /* 0x000fc600078e3cff */
[----:B------:R-:W-:-:S04]  /*5c20*/  USHF.R.U32.HI UR4, URZ, 0x1, UR5 ;  /* 0x000000013f047899 */ /* 0x000fc80008011605 */
[----:B------:R-:W-:-:S04]  /*5c30*/  UIMAD UR38, UR4, -0x3, UR38 ;  /* 0xfffffffd042678a4 */ /* 0x000fc8000f8e0226 */
[----:B------:R-:W-:Y:S08]  /*5c40*/  @P0 BRA `(.L_x_170) ;  /* 0xffffffb800b00947 */ /* 0x000ff0000383ffff */
[----:B------:R-:W-:Y:S05]  /*5c50*/  EXIT ;  /* 0x000000000000794d */ /* 0x000fea0003800000 */
.L_x_17:
[----:B------:R-:W-:-:S08]  /*5c60*/  ISETP.NE.AND P0, PT, R14, RZ, PT ;  /* 0x000000ff0e00720c */ /* 0x000fd00003f05270 */
[----:B0-----:R-:W0:-:S00]  /*5c70*/  USETMAXREG.DEALLOC.CTAPOOL 0x28 ;  /* 0x00000028000079c8 */ /* 0x001e0000080e0500 */
[----:B------:R-:W-:Y:S05]  /*5c80*/  @P0 EXIT ;  /* 0x000000000000094d */ /* 0x000fea0003800000 */
[----:B0-----:R-:W-:Y:S01]  /*5c90*/  LOP3.LUT P0, RZ, R8, 0xff, RZ, 0xc0, !PT ;  /* 0x000000ff08ff7812 */ /* 0x001fe2000780c0ff */
[----:B------:R-:W-:Y:S02]  /*5ca0*/  IMAD.MOV.U32 R3, RZ, RZ, 0x1 ;  /* 0x00000001ff037424 */ /* 0x000fe400078e00ff */
[----:B------:R-:W-:-:S10]  /*5cb0*/  IMAD.MOV.U32 R8, RZ, RZ, RZ ;  /* 0x000000ffff087224 */ /* 0x000fd400078e00ff */
[----:B------:R-:W-:Y:S05]  /*5cc0*/  @!P0 BRA `(.L_x_171) ;  /* 0x0000000c00308947 */ /* 0x000fea0003800000 */
[----:B------:R-:W0:Y:S01]  /*5cd0*/  S2R R12, SR_CgaCtaId ;  /* 0x00000000000c7919 */ /* 0x000e220000008800 */
[----:B------:R-:W-:Y:S01]  /*5ce0*/  LOP3.LUT P0, RZ, R5, 0x1f, RZ, 0xc0, !PT ;  /* 0x0000001f05ff7812 */ /* 0x000fe2000780c0ff */
[----:B------:R-:W-:Y:S01]  /*5cf0*/  ULDC UR5, c[0x0][0x658] ;  /* 0x0001960000057ab9 */ /* 0x000fe20000000800 */
[C---:B------:R-:W-:Y:S01]  /*5d00*/  ISETP.NE.AND P2, PT, R4.reuse, RZ, PT ;  /* 0x000000ff0400720c */ /* 0x040fe20003f45270 */
[----:B------:R-:W-:Y:S01]  /*5d10*/  UMOV UR6, 0xffffffff ;  /* 0xffffffff00067882 */ /* 0x000fe20000000000 */
[----:B------:R-:W-:Y:S01]  /*5d20*/  ISETP.NE.OR P0, PT, R4, RZ, !P0 ;  /* 0x000000ff0400720c */ /* 0x000fe20004705670 */
[----:B------:R-:W-:Y:S01]  /*5d30*/  BSSY B0, `(.L_x_171) ;  /* 0x00000c5000007945 */ /* 0x000fe20003800000 */
[----:B------:R-:W-:Y:S01]  /*5d40*/  USHF.L.U32 UR6, UR6, UR5, URZ ;  /* 0x0000000506067299 */ /* 0x000fe2000800063f */
[----:B------:R-:W-:Y:S01]  /*5d50*/  IMAD.MOV.U32 R10, RZ, RZ, 0x1 ;  /* 0x00000001ff0a7424 */ /* 0x000fe200078e00ff */
[----:B------:R-:W-:Y:S01]  /*5d60*/  LOP3.LUT R9, R23, 0x2, RZ, 0xfc, !PT ;  /* 0x0000000217097812 */ /* 0x000fe200078efcff */
[----:B------:R-:W-:Y:S01]  /*5d70*/  IMAD.MOV.U32 R3, RZ, RZ, 0x1 ;  /* 0x00000001ff037424 */ /* 0x000fe200078e00ff */
[----:B------:R-:W-:Y:S01]  /*5d80*/  ULDC UR4, c[0x0][0x600] ;  /* 0x0001800000047ab9 */ /* 0x000fe20000000800 */
[----:B------:R-:W-:Y:S01]  /*5d90*/  IMAD.MOV.U32 R8, RZ, RZ, RZ ;  /* 0x000000ffff087224 */ /* 0x000fe200078e00ff */
[----:B------:R-:W-:Y:S01]  /*5da0*/  UMOV UR7, 0x1 ;  /* 0x0000000100077882 */ /* 0x000fe20000000000 */
[----:B------:R-:W-:-:S02]  /*5db0*/  UIADD3 UR19, UR40, 0x1, URZ ;  /* 0x0000000128137890 */ /* 0x000fc4000fffe03f */
[----:B------:R-:W-:Y:S02]  /*5dc0*/  UIADD3 UR15, UR4, -0x1, URZ ;  /* 0xffffffff040f7890 */ /* 0x000fe4000fffe03f */
[----:B------:R-:W-:Y:S02]  /*5dd0*/  USHF.L.U32 UR17, UR7, UR5, URZ ;  /* 0x0000000507117299 */ /* 0x000fe4000800063f */
[----:B------:R-:W-:Y:S01]  /*5de0*/  ULOP3.LUT UR16, URZ, UR6, URZ, 0x33, !UPT ;  /* 0x000000063f107292 */ /* 0x000fe2000f8e333f */
[----:B------:R-:W-:Y:S01]  /*5df0*/  ULDC.64 UR20, c[0x0][0x198] ;  /* 0x0000660000147ab9 */ /* 0x000fe20000000a00 */
[C---:B0-----:R-:W-:Y:S02]  /*5e00*/  IMAD.SHL.U32 R4, R12.reuse, 0x2000, RZ ;  /* 0x000020000c047824 */ /* 0x041fe400078e00ff */
[----:B------:R-:W-:-:S03]  /*5e10*/  IMAD.SHL.U32 R12, R12, 0x40, RZ ;  /* 0x000000400c0c7824 */ /* 0x000fc600078e00ff */
[----:B------:R-:W-:Y:S02]  /*5e20*/  LOP3.LUT R4, R4, 0x2000, RZ, 0xc0, !PT ;  /* 0x0000200004047812 */ /* 0x000fe400078ec0ff */
[----:B------:R-:W-:-:S03]  /*5e30*/  LOP3.LUT R12, R12, 0x40, RZ, 0xc0, !PT ;  /* 0x000000400c0c7812 */ /* 0x000fc600078ec0ff */
[----:B------:R-:W-:-:S07]  /*5e40*/  VIADD R11, R4, 0x6100 ;  /* 0x00006100040b7836 */ /* 0x000fce0000000000 */
.L_x_183:
[----:B------:R-:W-:-:S03]  /*5e50*/  UMOV UR4, 0xffffffff ;  /* 0xffffffff00047882 */ /* 0x000fc60000000000 */
[----:B------:R-:W-:Y:S05]  /*5e60*/  BRA.DIV UR4, `(.L_x_172) ;  /* 0x0000000e04c07947 */ /* 0x000fea000b800000 */
[----:B------:R-:W-:-:S13]  /*5e70*/  ELECT P6, URZ, PT ;  /* 0x00000000003f782f */ /* 0x000fda00038c0000 */
.L_x_195:
[----:B------:R-:W0:Y:S01]  /*5e80*/  LDC R4, c[0x0][0x28c] ;  /* 0x0000a300ff047b82 */ /* 0x000e220000000800 */
[----:B------:R-:W-:Y:S01]  /*5e90*/  BSSY B1, `(.L_x_173) ;  /* 0x0000039000017945 */ /* 0x000fe20003800000 */
[----:B0-----:R-:W-:-:S13]  /*5ea0*/  ISETP.LT.OR P6, PT, R4, 0x1, !P6 ;  /* 0x000000010400780c */ /* 0x001fda00077c1670 */
[----:B------:R-:W-:Y:S05]  /*5eb0*/  @P6 BRA `(.L_x_174) ;  /* 0x0000000000d86947 */ /* 0x000fea0003800000 */
[----:B------:R-:W-:Y:S02]  /*5ec0*/  IMAD R19, R19, 0x80, R12 ;  /* 0x0000008013137824 */ /* 0x000fe400078e020c */
[----:B------:R-:W-:Y:S02]  /*5ed0*/  IMAD.SHL.U32 R22, R22, 0x40, RZ ;  /* 0x0000004016167824 */ /* 0x000fe400078e00ff */
[----:B------:R-:W-:Y:S02]  /*5ee0*/  IMAD.MOV.U32 R15, RZ, RZ, RZ ;  /* 0x000000ffff0f7224 */ /* 0x000fe400078e00ff */
[----:B------:R-:W-:Y:S02]  /*5ef0*/  IMAD.U32 R20, RZ, RZ, UR19 ;  /* 0x00000013ff147e24 */ /* 0x000fe4000f8e00ff */
[----:B------:R-:W-:Y:S02]  /*5f00*/  IMAD.MOV.U32 R4, RZ, RZ, R3 ;  /* 0x000000ffff047224 */ /* 0x000fe400078e0003 */
[----:B------:R-:W-:-:S07]  /*5f10*/  IMAD.MOV.U32 R6, RZ, RZ, R8 ;  /* 0x000000ffff067224 */ /* 0x000fce00078e0008 */
.L_x_178:
[----:B------:R-:W0:Y:S01]  /*5f20*/  S2R R14, SR_CgaCtaId ;  /* 0x00000000000e7919 */ /* 0x000e220000008800 */
[----:B------:R-:W-:Y:S01]  /*5f30*/  MOV R5, 0x400 ;  /* 0x0000040000057802 */ /* 0x000fe20000000f00 */
[----:B------:R-:W1:Y:S03]  /*5f40*/  @!P2 LDC R7, c[0x0][0x500] ;  /* 0x00014000ff07ab82 */ /* 0x000e660000000800 */
[----:B0-----:R-:W-:Y:S02]  /*5f50*/  LEA R13, R14, R5, 0x18 ;  /* 0x000000050e0d7211 */ /* 0x001fe400078ec0ff */
[----:B------:R-:W-:-:S03]  /*5f60*/  SHF.L.U32 R5, R4, 0x1f, RZ ;  /* 0x0000001f04057819 */ /* 0x000fc600000006ff */
[----:B------:R-:W-:-:S04]  /*5f70*/  IMAD R14, R6, 0x8, R13 ;  /* 0x00000008060e7824 */ /* 0x000fc800078e020d */
[----:B------:R-:W0:Y:S02]  /*5f80*/  SYNCS.PHASECHK.TRANS64.TRYWAIT P1, [R14+URZ+0x18], R5 ;  /* 0x000018050e0075a7 */ /* 0x000e24000802017f */
[----:B01----:R-:W-:Y:S05]  /*5f90*/  @!P1 BRA `(.L_x_175) ;  /* 0x0000000c00949947 */ /* 0x003fea0003800000 */
.L_x_196:
[----:B0-----:R-:W-:Y:S01]  /*5fa0*/  PRMT R5, R9, 0x9910, RZ ;  /* 0x0000991009057816 */ /* 0x001fe200000000ff */
[----:B------:R0:W-:Y:S03]  /*5fb0*/  @!P2 SYNCS.ARRIVE.TRANS64 RZ, [R14+URZ], R7 ;  /* 0x000000070effa9a7 */ /* 0x0001e6000800003f */
[----:B------:R-:W-:-:S13]  /*5fc0*/  ISETP.NE.AND P1, PT, R5, 0x2, PT ;  /* 0x000000020500780c */ /* 0x000fda0003f25270 */
[----:B0-----:R-:W-:Y:S05]  /*5fd0*/  @P1 BRA `(.L_x_176) ;  /* 0x0000000000041947 */ /* 0x001fea0003800000 */
[----:B------:R-:W-:Y:S01]  /*5fe0*/  BPT.TRAP 0x1 ;  /* 0x000000040000795c */ /* 0x000fe20000300000 */
.L_x_176:
[----:B------:R-:W-:Y:S05]  /*5ff0*/  @P0 BRA `(.L_x_177) ;  /* 0x0000000000040947 */ /* 0x000fea0003800000 */
[----:B------:R-:W-:Y:S01]  /*6000*/  BPT.TRAP 0x1 ;  /* 0x000000040000795c */ /* 0x000fe20000300000 */
.L_x_177:
[----:B------:R-:W-:Y:S01]  /*6010*/  R2UR UR13, R13 ;  /* 0x000000000d0d72ca */ /* 0x000fe200000e0000 */
[----:B------:R-:W-:Y:S01]  /*6020*/  IMAD R13, R6, 0x2000, R13 ;  /* 0x00002000060d7824 */ /* 0x000fe200078e020d */
[----:B------:R-:W-:Y:S01]  /*6030*/  R2UR UR9, R14 ;  /* 0x000000000e0972ca */ /* 0x000fe200000e0000 */
[----:B------:R-:W-:Y:S01]  /*6040*/  IMAD R5, R6, 0x4000, R11 ;  /* 0x0000400006057824 */ /* 0x000fe200078e020b */
[----:B------:R-:W-:Y:S01]  /*6050*/  UIADD3 UR4, UP0, UR20, 0xf0, URZ ;  /* 0x000000f014047890 */ /* 0x000fe2000ff1e03f */
[----:B------:R-:W-:Y:S01]  /*6060*/  VIADD R20, R20, 0xffffffff ;  /* 0xffffffff14147836 */ /* 0x000fe20000000000 */
[----:B------:R-:W-:Y:S01]  /*6070*/  R2UR UR5, R13 ;  /* 0x000000000d0572ca */ /* 0x000fe200000e0000 */
[----:B------:R-:W-:Y:S01]  /*6080*/  UIADD3 UR22, UP1, UR20, 0x1f0, URZ ;  /* 0x000001f014167890 */ /* 0x000fe2000ff3e03f */
[----:B------:R-:W-:Y:S01]  /*6090*/  R2UR UR8, R5 ;  /* 0x00000000050872ca */ /* 0x000fe200000e0000 */
[----:B------:R-:W-:Y:S01]  /*60a0*/  VIADD R6, R6, 0x1 ;  /* 0x0000000106067836 */ /* 0x000fe20000000000 */
[----:B------:R-:W-:Y:S01]  /*60b0*/  R2UR UR11, R22 ;  /* 0x00000000160b72ca */ /* 0x000fe200000e0000 */
[----:B------:R-:W-:Y:S01]  /*60c0*/  UIADD3.X UR23, URZ, UR21, URZ, UP1, !UPT ;  /* 0x000000153f177290 */ /* 0x000fe20008ffe43f */
[----:B------:R-:W-:Y:S01]  /*60d0*/  R2UR UR10, R15 ;  /* 0x000000000f0a72ca */ /* 0x000fe200000e0000 */
[----:B------:R-:W-:Y:S01]  /*60e0*/  UMOV UR6, 0x0 ;  /* 0x0000000000067882 */ /* 0x000fe20000000000 */
[----:B------:R-:W-:Y:S01]  /*60f0*/  R2UR UR12, R18 ;  /* 0x00000000120c72ca */ /* 0x000fe200000e0000 */
[----:B------:R-:W-:Y:S01]  /*6100*/  UMOV UR7, 0x10000000 ;  /* 0x1000000000077882 */ /* 0x000fe20000000000 */
[----:B------:R-:W-:Y:S01]  /*6110*/  R2UR UR18, R19 ;  /* 0x00000000131272ca */ /* 0x000fe200000e0000 */
[----:B------:R-:W-:Y:S01]  /*6120*/  UMOV UR24, 0x30000 ;  /* 0x0003000000187882 */ /* 0x000fe20000000000 */
[----:B------:R-:W-:Y:S01]  /*6130*/  ISETP.GT.AND P3, PT, R20, 0x1, PT ;  /* 0x000000011400780c */ /* 0x000fe20003f64270 */
[----:B------:R-:W-:Y:S01]  /*6140*/  UIADD3 UR14, UR5, 0x100, URZ ;  /* 0x00000100050e7890 */ /* 0x000fe2000fffe03f */
[----:B------:R-:W-:Y:S01]  /*6150*/  ISETP.NE.AND P1, PT, R6, 0x3, PT ;  /* 0x000000030600780c */ /* 0x000fe20003f25270 */
[----:B------:R-:W-:Y:S01]  /*6160*/  UIADD3.X UR5, URZ, UR21, URZ, UP0, !UPT ;  /* 0x000000153f057290 */ /* 0x000fe200087fe43f */
[----:B------:R-:W-:Y:S01]  /*6170*/  VIADD R15, R15, 0x80 ;  /* 0x000000800f0f7836 */ /* 0x000fe20000000000 */
[----:B------:R-:W-:Y:S01]  /*6180*/  UIADD3 UR13, UR13, UR8, URZ ;  /* 0x000000080d0d7290 */ /* 0x000fe2000fffe03f */
[----:B------:R-:W-:-:S02]  /*6190*/  SEL R5, RZ, 0x1, P1 ;  /* 0x00000001ff057807 */ /* 0x000fc40000800000 */
[----:B------:R-:W-:Y:S01]  /*61a0*/  UMOV UR8, UR14 ;  /* 0x0000000e00087c82 */ /* 0x000fe20008000000 */
[----:B------:R-:W-:Y:S02]  /*61b0*/  SEL R6, R6, RZ, P1 ;  /* 0x000000ff06067207 */ /* 0x000fe40000800000 */
[----:B------:R-:W-:Y:S01]  /*61c0*/  LOP3.LUT R4, R4, R5, RZ, 0x3c, !PT ;  /* 0x0000000504047212 */ /* 0x000fe200078e3cff */
[----:B------:R0:W-:Y:S02]  /*61d0*/  UTMALDG.3D [UR8], [UR4], desc[UR6] ;  /* 0x00000608040075b4 */ /* 0x0001e40008011000 */
[----:B0-----:R-:W-:Y:S01]  /*61e0*/  UMOV UR11, UR18 ;  /* 0x00000012000b7c82 */ /* 0x001fe20008000000 */
[----:B------:R-:W-:Y:S02]  /*61f0*/  UMOV UR8, UR13 ;  /* 0x0000000d00087c82 */ /* 0x000fe40008000000 */
[----:B------:R0:W-:Y:S02]  /*6200*/  UTMALDG.3D.MULTICAST [UR8], [UR22], UR24, desc[UR6] ;  /* 0x00000608160073b4 */ /* 0x0001e40008011818 */
[----:B0-----:R-:W-:Y:S05]  /*6210*/  @P3 BRA `(.L_x_178) ;  /* 0xfffffffc00403947 */ /* 0x001fea000383ffff */
.L_x_174:
[----:B------:R-:W-:Y:S05]  /*6220*/  BSYNC B1 ;  /* 0x0000000000017941 */ /* 0x000fea0003800000 */
.L_x_173:
[----:B------:R-:W2:Y:S01]  /*6230*/  LDL.64 R24, [R1] ;  /* 0x0000000001187983 */ /* 0x000ea20000100a00 */
[----:B------:R-:W-:Y:S01]  /*6240*/  LOP3.LUT P4, RZ, R10, 0xff, RZ, 0xc0, !PT ;  /* 0x000000ff0aff7812 */ /* 0x000fe2000788c0ff */
[----:B------:R-:W-:Y:S01]  /*6250*/  VIADD R7, R8, UR40 ;  /* 0x0000002808077c36 */ /* 0x000fe20008000000 */
[----:B------:R-:W-:Y:S01]  /*6260*/  ULDC.64 UR4, c[0x0][0x650] ;  /* 0x0001940000047ab9 */ /* 0x000fe20000000a00 */
[----:B------:R-:W-:Y:S01]  /*6270*/  IMAD.U32 R8, RZ, RZ, UR40 ;  /* 0x00000028ff087e24 */ /* 0x000fe2000f8e00ff */
[----:B------:R-:W-:Y:S01]  /*6280*/  UISETP.GE.U32.AND UP0, UPT, UR40, 0x3, UPT ;  /* 0x000000032800788c */ /* 0x000fe2000bf06070 */
[----:B------:R-:W-:Y:S01]  /*6290*/  BSSY B1, `(.L_x_179) ;  /* 0x000006c000017945 */ /* 0x000fe20003800000 */
[----:B------:R-:W-:Y:S01]  /*62a0*/  ISETP.GT.U32.AND P1, PT, R7, 0x2, PT ;  /* 0x000000020700780c */ /* 0x000fe20003f24070 */
[----:B------:R-:W-:Y:S01]  /*62b0*/  IMAD.MOV.U32 R22, RZ, RZ, -0x1 ;  /* 0xffffffffff167424 */ /* 0x000fe200078e00ff */
[----:B------:R-:W-:Y:S01]  /*62c0*/  PRMT R10, RZ, 0x7610, R10 ;  /* 0x00007610ff0a7816 */ /* 0x000fe2000000000a */
[----:B------:R-:W-:Y:S01]  /*62d0*/  IMAD.MOV.U32 R19, RZ, RZ, -0x1 ;  /* 0xffffffffff137424 */ /* 0x000fe200078e00ff */
[----:B------:R-:W-:Y:S01]  /*62e0*/  ISETP.LT.U32.AND P1, PT, R8, 0x3, P1 ;  /* 0x000000030800780c */ /* 0x000fe20000f21070 */
[----:B------:R-:W-:Y:S01]  /*62f0*/  IMAD.MOV.U32 R18, RZ, RZ, -0x1 ;  /* 0xffffffffff127424 */ /* 0x000fe200078e00ff */
[----:B------:R-:W-:Y:S01]  /*6300*/  PLOP3.LUT P3, PT, PT, PT, UP0, 0x80, 0x0 ;  /* 0x000000000000781c */ /* 0x000fe20003f6f008 */
[----:B------:R-:W0:Y:S01]  /*6310*/  @P4 S2R R5, SR_CgaCtaId ;  /* 0x0000000000054919 */ /* 0x000e220000008800 */
[----:B------:R-:W-:-:S04]  /*6320*/  @P4 MOV R4, 0x400 ;  /* 0x0000040000044802 */ /* 0x000fc80000000f00 */
[----:B0-----:R-:W-:Y:S01]  /*6330*/  @P4 LEA R6, R5, R4, 0x18 ;  /* 0x0000000405064211 */ /* 0x001fe200078ec0ff */
[----:B------:R-:W-:Y:S01]  /*6340*/  IMAD.WIDE.U32 R4, R7, -0x55555555, RZ ;  /* 0xaaaaaaab07047825 */ /* 0x000fe200078e00ff */
[----:B------:R-:W-:Y:S02]  /*6350*/  SEL R4, RZ, 0x1, !P1 ;  /* 0x00000001ff047807 */ /* 0x000fe40004800000 */
[----:B------:R0:W-:Y:S02]  /*6360*/  @P4 SYNCS.ARRIVE.TRANS64.A1T0 RZ, [R6+URZ+0x68], RZ ;  /* 0x000068ff06ff49a7 */ /* 0x0001e4000810003f */
[----:B------:R-:W-:Y:S02]  /*6370*/  LOP3.LUT R3, R3, R4, RZ, 0x3c, !PT ;  /* 0x0000000403037212 */ /* 0x000fe400078e3cff */
[----:B------:R-:W-:Y:S02]  /*6380*/  PRMT R4, RZ, 0x7610, R4 ;  /* 0x00007610ff047816 */ /* 0x000fe40000000004 */
[----:B0-----:R-:W-:-:S04]  /*6390*/  SHF.R.U32.HI R6, RZ, 0x1, R5 ;  /* 0x00000001ff067819 */ /* 0x001fc80000011605 */
[----:B------:R-:W-:Y:S01]  /*63a0*/  @P3 LOP3.LUT R3, R3, 0x1, R6, 0x78, !PT ;  /* 0x0000000103033812 */ /* 0x000fe200078e7806 */
[----:B------:R-:W-:Y:S01]  /*63b0*/  IMAD R8, R6, -0x3, R7 ;  /* 0xfffffffd06087824 */ /* 0x000fe200078e0207 */
[----:B--2---:R-:W-:-:S04]  /*63c0*/  IADD3 R16, P4, R16, R24, RZ ;  /* 0x0000001810107210 */ /* 0x004fc80007f9e0ff */
[----:B------:R-:W-:Y:S01]  /*63d0*/  ISETP.GE.U32.AND P1, PT, R16, UR4, PT ;  /* 0x0000000410007c0c */ /* 0x000fe2000bf26070 */
[----:B------:R-:W-:-:S05]  /*63e0*/  IMAD.X R17, R17, 0x1, R0, P4 ;  /* 0x0000000111117824 */ /* 0x000fca00020e0600 */
[----:B------:R-:W-:-:S13]  /*63f0*/  ISETP.GE.U32.AND.EX P1, PT, R17, UR5, PT, P1 ;  /* 0x0000000511007c0c */ /* 0x000fda000bf26110 */
[----:B------:R-:W-:Y:S05]  /*6400*/  @P1 BRA `(.L_x_180) ;  /* 0x0000000400501947 */ /* 0x000fea0003800000 */
[----:B------:R-:W0:Y:S01]  /*6410*/  S2R R13, SR_CTAID.X ;  /* 0x00000000000d7919 */ /* 0x000e220000002500 */
[----:B------:R-:W-:Y:S01]  /*6420*/  ULDC.64 UR4, c[0x0][0x628] ;  /* 0x00018a0000047ab9 */ /* 0x000fe20000000a00 */
[----:B------:R-:W-:Y:S01]  /*6430*/  ULDC UR7, c[0x0][0x630] ;  /* 0x00018c0000077ab9 */ /* 0x000fe20000000800 */
[----:B------:R-:W-:Y:S01]  /*6440*/  ISETP.NE.U32.AND P1, PT, RZ, UR4, PT ;  /* 0x00000004ff007c0c */ /* 0x000fe2000bf25070 */
[----:B------:R-:W1:Y:S01]  /*6450*/  S2R R14, SR_CTAID.Y ;  /* 0x00000000000e7919 */ /* 0x000e620000002600 */
[----:B------:R-:W-:Y:S01]  /*6460*/  ULDC UR8, c[0x0][0x150] ;  /* 0x0000540000087ab9 */ /* 0x000fe20000000800 */
[----:B------:R-:W-:Y:S01]  /*6470*/  IMAD.MOV.U32 R4, RZ, RZ, R16 ;  /* 0x000000ffff047224 */ /* 0x000fe200078e0010 */
[----:B------:R-:W-:Y:S01]  /*6480*/  ISETP.NE.AND.EX P1, PT, RZ, UR5, PT, P1 ;  /* 0x00000005ff007c0c */ /* 0x000fe2000bf25310 */
[----:B------:R-:W-:Y:S01]  /*6490*/  IMAD.MOV.U32 R5, RZ, RZ, R17 ;  /* 0x000000ffff057224 */ /* 0x000fe200078e0011 */
[----:B0-----:R-:W-:-:S11]  /*64a0*/  I2FP.F32.U32 R19, R13 ;  /* 0x0000000d00137245 */ /* 0x001fd60000201000 */
[----:B------:R-:W-:Y:S05]  /*64b0*/  @!P1 BRA `(.L_x_181) ;  /* 0x0000000000289947 */ /* 0x000fea0003800000 */
[----:B------:R-:W-:Y:S02]  /*64c0*/  ULDC UR6, c[0x0][0x634] ;  /* 0x00018d0000067ab9 */ /* 0x000fe40000000800 */
[----:B------:R-:W-:-:S05]  /*64d0*/  IADD3 R5, P1, R16, UR6, RZ ;  /* 0x0000000610057c10 */ /* 0x000fca000ff3e0ff */
[----:B------:R-:W-:-:S04]  /*64e0*/  IMAD.X R15, RZ, RZ, R17, P1 ;  /* 0x000000ffff0f7224 */ /* 0x000fc800008e0611 */
[----:B------:R-:W-:-:S04]  /*64f0*/  IMAD.WIDE.U32 R6, R15, UR4, RZ ;  /* 0x000000040f067c25 */ /* 0x000fc8000f8e00ff */
[----:B------:R-:W-:-:S04]  /*6500*/  IMAD.WIDE.U32 R6, P1, R5, UR5, R6 ;  /* 0x0000000505067c25 */ /* 0x000fc8000f820006 */
[----:B------:R-:W-:-:S04]  /*6510*/  IMAD.WIDE.U32 R4, R5, UR4, RZ ;  /* 0x0000000405047c25 */ /* 0x000fc8000f8e00ff */
[----:B------:R-:W-:Y:S01]  /*6520*/  IMAD.MOV.U32 R4, RZ, RZ, R7 ;  /* 0x000000ffff047224 */ /* 0x000fe200078e0007 */
[----:B------:R-:W-:Y:S01]  /*6530*/  IADD3 RZ, P3, R5, R6, RZ ;  /* 0x0000000605ff7210 */ /* 0x000fe20007f7e0ff */
[----:B------:R-:W-:-:S04]  /*6540*/  IMAD.X R5, RZ, RZ, RZ, P1 ;  /* 0x000000ffff057224 */ /* 0x000fc800008e06ff */
[----:B------:R-:W-:-:S08]  /*6550*/  IMAD.WIDE.U32.X R4, R15, UR5, R4, P3 ;  /* 0x000000050f047c25 */ /* 0x000fd000098e0404 */
.L_x_181:
[--C-:B------:R-:W-:Y:S01]  /*6560*/  SHF.R.U64 R18, R4, UR7, R5.reuse ;  /* 0x0000000704127c19 */ /* 0x100fe20008001205 */
[----:B------:R-:W-:Y:S01]  /*6570*/  FMUL R19, R19, UR8 ;  /* 0x0000000813137c20 */ /* 0x000fe20008400000 */
[----:B------:R-:W-:Y:S01]  /*6580*/  SHF.R.U32.HI R4, RZ, UR7, R5 ;  /* 0x00000007ff047c19 */ /* 0x000fe20008011605 */
[----:B------:R-:W0:Y:S01]  /*6590*/  LDC R6, c[0x0][0x144] ;  /* 0x00005100ff067b82 */ /* 0x000e220000000800 */
[----:B------:R-:W-:Y:S01]  /*65a0*/  IADD3 R5, P1, RZ, -R18, RZ ;  /* 0x80000012ff057210 */ /* 0x000fe20007f3e0ff */
[----:B------:R-:W-:Y:S01]  /*65b0*/  ULDC UR6, c[0x0][0x154] ;  /* 0x0000550000067ab9 */ /* 0x000fe20000000800 */
[----:B-1----:R-:W-:Y:S01]  /*65c0*/  I2FP.F32.U32 R7, R14 ;  /* 0x0000000e00077245 */ /* 0x002fe20000201000 */
[----:B------:R-:W1:Y:S01]  /*65d0*/  F2I.U32.TRUNC.NTZ R19, R19 ;  /* 0x0000001300137305 */ /* 0x000e62000020f000 */
[----:B------:R-:W-:Y:S01]  /*65e0*/  ULDC.64 UR4, c[0x0][0x620] ;  /* 0x0001880000047ab9 */ /* 0x000fe20000000a00 */
[----:B------:R-:W-:Y:S01]  /*65f0*/  IMAD.X R4, RZ, RZ, ~R4, P1 ;  /* 0x000000ffff047224 */ /* 0x000fe200008e0e04 */
[----:B------:R-:W-:Y:S01]  /*6600*/  ISETP.NE.AND P4, PT, R2, 0x1, PT ;  /* 0x000000010200780c */ /* 0x000fe20003f85270 */
[----:B------:R-:W-:Y:S01]  /*6610*/  FMUL R20, R7, UR6 ;  /* 0x0000000607147c20 */ /* 0x000fe20008400000 */
[----:B------:R-:W2:Y:S01]  /*6620*/  LDC R21, c[0x0][0x148] ;  /* 0x00005200ff157b82 */ /* 0x000ea20000000800 */
[----:B------:R-:W-:Y:S01]  /*6630*/  IMAD R4, R4, UR4, RZ ;  /* 0x0000000404047c24 */ /* 0x000fe2000f8e02ff */
[----:B------:R-:W-:-:S02]  /*6640*/  ULDC.64 UR6, c[0x0][0x640] ;  /* 0x0001900000067ab9 */ /* 0x000fc40000000a00 */
[----:B------:R-:W-:Y:S01]  /*6650*/  ISETP.NE.U32.AND P1, PT, RZ, UR6, PT ;  /* 0x00000006ff007c0c */ /* 0x000fe2000bf25070 */
[----:B------:R-:W3:Y:S01]  /*6660*/  F2I.U32.TRUNC.NTZ R20, R20 ;  /* 0x0000001400147305 */ /* 0x000ee2000020f000 */
[C---:B------:R-:W-:Y:S02]  /*6670*/  IMAD R7, R5.reuse, UR5, R4 ;  /* 0x0000000505077c24 */ /* 0x040fe4000f8e0204 */
[----:B------:R-:W-:Y:S01]  /*6680*/  IMAD.WIDE.U32 R4, R5, UR4, R16 ;  /* 0x0000000405047c25 */ /* 0x000fe2000f8e0010 */
[----:B------:R-:W-:Y:S01]  /*6690*/  ULDC UR4, c[0x0][0x618] ;  /* 0x0001860000047ab9 */ /* 0x000fe20000000800 */
[----:B------:R-:W-:Y:S02]  /*66a0*/  ISETP.NE.AND.EX P1, PT, RZ, UR7, PT, P1 ;  /* 0x00000007ff007c0c */ /* 0x000fe4000bf25310 */
[----:B------:R-:W-:Y:S02]  /*66b0*/  IMAD.IADD R5, R5, 0x1, R7 ;  /* 0x0000000105057824 */ /* 0x000fe400078e0207 */
[----:B-1----:R-:W-:-:S03]  /*66c0*/  IMAD.MOV R19, RZ, RZ, -R19 ;  /* 0x000000ffff137224 */ /* 0x002fc600078e0a13 */
[----:B------:R-:W-:Y:S01]  /*66d0*/  SHF.R.U64 R15, R4, UR4, R5 ;  /* 0x00000004040f7c19 */ /* 0x000fe20008001205 */
[----:B0-----:R-:W-:Y:S01]  /*66e0*/  IMAD R13, R6, R19, R13 ;  /* 0x00000013060d7224 */ /* 0x001fe200078e020d */
[----:B------:R-:W-:Y:S01]  /*66f0*/  SHF.R.U32.HI R4, RZ, UR4, R5 ;  /* 0x00000004ff047c19 */ /* 0x000fe20008011605 */
[----:B------:R-:W-:Y:S01]  /*6700*/  ULDC UR4, c[0x0][0x608] ;  /* 0x0001820000047ab9 */ /* 0x000fe20000000800 */
[----:B---3--:R-:W-:Y:S02]  /*6710*/  IMAD.MOV R6, RZ, RZ, -R20 ;  /* 0x000000ffff067224 */ /* 0x008fe400078e0a14 */
[--C-:B------:R-:W-:Y:S02]  /*6720*/  SHF.R.U64 R20, R15, UR4, R4.reuse ;  /* 0x000000040f147c19 */ /* 0x100fe40008001204 */
[----:B------:R-:W-:Y:S01]  /*6730*/  SHF.R.U32.HI R5, RZ, UR4, R4 ;  /* 0x00000004ff057c19 */ /* 0x000fe20008011604 */
[----:B------:R-:W-:Y:S01]  /*6740*/  ULDC UR4, c[0x0][0x658] ;  /* 0x0001960000047ab9 */ /* 0x000fe20000000800 */
[----:B--2---:R-:W-:-:S02]  /*6750*/  @P4 IMAD R13, R21, R6, R14 ;  /* 0x00000006150d4224 */ /* 0x004fc400078e020e */
[--C-:B------:R-:W-:Y:S02]  /*6760*/  SHF.R.U64 R14, R20, UR4, R5.reuse ;  /* 0x00000004140e7c19 */ /* 0x100fe40008001205 */
[----:B------:R-:W-:-:S03]  /*6770*/  SHF.R.U32.HI R19, RZ, UR4, R5 ;  /* 0x00000004ff137c19 */ /* 0x000fc60008011605 */
[----:B------:R-:W-:Y:S02]  /*6780*/  IMAD.MOV.U32 R6, RZ, RZ, R14 ;  /* 0x000000ffff067224 */ /* 0x000fe400078e000e */
[----:B------:R-:W-:Y:S01]  /*6790*/  IMAD.MOV.U32 R5, RZ, RZ, R19 ;  /* 0x000000ffff057224 */ /* 0x000fe200078e0013 */
[----:B------:R-:W-:Y:S06]  /*67a0*/  @!P1 BRA `(.L_x_182) ;  /* 0x00000000002c9947 */ /* 0x000fec0003800000 */
        /* <DEDUP_REMOVED lines=9> */
[----:B------:R-:W-:-:S04]  /*6840*/  IMAD.WIDE.U32.X R4, R19, UR7, R4, P3 ;  /* 0x0000000713047c25 */ /* 0x000fc800098e0404 */
[----:B------:R-:W-:-:S07]  /*6850*/  IMAD.MOV.U32 R6, RZ, RZ, R4 ;  /* 0x000000ffff067224 */ /* 0x000fce00078e0004 */
.L_x_182:
[----:B------:R-:W-:Y:S01]  /*6860*/  ULDC UR4, c[0x0][0x648] ;  /* 0x0001920000047ab9 */ /* 0x000fe20000000800 */
[----:B------:R-:W-:Y:S01]  /*6870*/  LOP3.LUT R4, R20, UR16, RZ, 0xc0, !PT ;  /* 0x0000001014047c12 */ /* 0x000fe2000f8ec0ff */
[----:B------:R-:W-:Y:S01]  /*6880*/  ULDC UR5, c[0x0][0x610] ;  /* 0x0001840000057ab9 */ /* 0x000fe20000000800 */
[----:B------:R-:W-:Y:S01]  /*6890*/  SHF.R.U64 R5, R6, UR4, R5 ;  /* 0x0000000406057c19 */ /* 0x000fe20008001205 */
[----:B------:R-:W-:Y:S01]  /*68a0*/  ULDC UR4, c[0x0][0x638] ;  /* 0x00018e0000047ab9 */ /* 0x000fe20000000800 */
[----:B------:R-:W-:-:S03]  /*68b0*/  LOP3.LUT R15, R15, UR15, RZ, 0xc0, !PT ;  /* 0x0000000f0f0f7c12 */ /* 0x000fc6000f8ec0ff */
[----:B------:R-:W-:Y:S02]  /*68c0*/  IMAD.MOV R7, RZ, RZ, -R5 ;  /* 0x000000ffff077224 */ /* 0x000fe400078e0a05 */
[----:B------:R-:W-:Y:S02]  /*68d0*/  IMAD R4, R5, UR17, R4 ;  /* 0x0000001105047c24 */ /* 0x000fe4000f8e0204 */
[----:B------:R-:W-:Y:S01]  /*68e0*/  IMAD R14, R7, UR4, R14 ;  /* 0x00000004070e7c24 */ /* 0x000fe2000f8e020e */
[----:B------:R-:W-:Y:S01]  /*68f0*/  ULDC UR4, c[0x0][0x600] ;  /* 0x0001800000047ab9 */ /* 0x000fe20000000800 */
[----:B------:R-:W-:Y:S02]  /*6900*/  IMAD R13, R4, UR5, R13 ;  /* 0x00000005040d7c24 */ /* 0x000fe4000f8e020d */
[----:B------:R-:W-:Y:S02]  /*6910*/  IMAD R14, R14, UR4, R15 ;  /* 0x000000040e0e7c24 */ /* 0x000fe4000f8e020f */
[----:B------:R-:W-:-:S03]  /*6920*/  IMAD.MOV.U32 R4, RZ, RZ, 0x1 ;  /* 0x00000001ff047424 */ /* 0x000fc600078e00ff */
[----:B------:R-:W-:Y:S02]  /*6930*/  SEL R19, R14, R13, !P4 ;  /* 0x0000000d0e137207 */ /* 0x000fe40006000000 */
[----:B------:R-:W-:-:S07]  /*6940*/  SEL R22, R13, R14, !P4 ;  /* 0x0000000e0d167207 */ /* 0x000fce0006000000 */
.L_x_180:
[----:B------:R-:W-:Y:S05]  /*6950*/  BSYNC B1 ;  /* 0x0000000000017941 */ /* 0x000fea0003800000 */
.L_x_179:
[----:B------:R-:W-:-:S13]  /*6960*/  LOP3.LUT P1, RZ, R4, 0xff, RZ, 0xc0, !PT ;  /* 0x000000ff04ff7812 */ /* 0x000fda000782c0ff */
[----:B------:R-:W-:Y:S05]  /*6970*/  @P1 BRA `(.L_x_183) ;  /* 0xfffffff400341947 */ /* 0x000fea000383ffff */
[----:B------:R-:W-:Y:S05]  /*6980*/  BSYNC B0 ;  /* 0x0000000000007941 */ /* 0x000fea0003800000 */
.L_x_171:
[----:B------:R-:W-:-:S03]  /*6990*/  UMOV UR4, 0xffffffff ;  /* 0xffffffff00047882 */ /* 0x000fc60000000000 */
[----:B------:R-:W-:Y:S05]  /*69a0*/  BRA.DIV UR4, `(.L_x_184) ;  /* 0x0000000604247947 */ /* 0x000fea000b800000 */
[----:B------:R-:W-:-:S13]  /*69b0*/  ELECT P6, URZ, PT ;  /* 0x00000000003f782f */ /* 0x000fda00038c0000 */
.L_x_199:
[----:B------:R-:W-:Y:S04]  /*69c0*/  BSSY B0, `(.L_x_185) ;  /* 0x0000022000007945 */ /* 0x000fe80003800000 */
[----:B------:R-:W-:Y:S05]  /*69d0*/  @!P6 BRA `(.L_x_186) ;  /* 0x000000000080e947 */ /* 0x000fea0003800000 */
[----:B------:R-:W-:-:S04]  /*69e0*/  LOP3.LUT R23, R23, 0x2, RZ, 0xfc, !PT ;  /* 0x0000000217177812 */ /* 0x000fc800078efcff */
[----:B------:R-:W-:-:S13]  /*69f0*/  ISETP.NE.AND P0, PT, R23, 0x3, PT ;  /* 0x000000031700780c */ /* 0x000fda0003f05270 */
[----:B------:R-:W-:Y:S05]  /*6a00*/  @!P0 BRA `(.L_x_187) ;  /* 0x0000000000048947 */ /* 0x000fea0003800000 */
[----:B------:R-:W-:Y:S01]  /*6a10*/  BPT.TRAP 0x1 ;  /* 0x000000040000795c */ /* 0x000fe20000300000 */
.L_x_187:
[----:B------:R-:W0:Y:S01]  /*6a20*/  S2R R5, SR_CgaCtaId ;  /* 0x0000000000057919 */ /* 0x000e220000008800 */
[----:B------:R-:W-:Y:S02]  /*6a30*/  MOV R0, 0x400 ;  /* 0x0000040000007802 */ /* 0x000fe40000000f00 */
[----:B------:R-:W-:Y:S02]  /*6a40*/  SHF.L.U32 R2, R3, 0x1f, RZ ;  /* 0x0000001f03027819 */ /* 0x000fe400000006ff */
[----:B0-----:R-:W-:-:S05]  /*6a50*/  LEA R5, R5, R0, 0x18 ;  /* 0x0000000005057211 */ /* 0x001fca00078ec0ff */
[----:B------:R-:W-:-:S04]  /*6a60*/  VIADD R5, R5, 0x18 ;  /* 0x0000001805057836 */ /* 0x000fc80000000000 */
[C---:B------:R-:W-:Y:S02]  /*6a70*/  IMAD R7, R8.reuse, 0x8, R5 ;  /* 0x0000000808077824 */ /* 0x040fe400078e0205 */
[----:B------:R-:W-:Y:S02]  /*6a80*/  VIADD R8, R8, 0x1 ;  /* 0x0000000108087836 */ /* 0x000fe40000000000 */
[----:B------:R-:W0:Y:S03]  /*6a90*/  SYNCS.PHASECHK.TRANS64.TRYWAIT P0, [R7+URZ], R2 ;  /* 0x00000002070075a7 */ /* 0x000e26000800017f */
[----:B------:R-:W-:-:S04]  /*6aa0*/  ISETP.NE.AND P1, PT, R8, 0x3, PT ;  /* 0x000000030800780c */ /* 0x000fc80003f25270 */
[----:B------:R-:W-:Y:S02]  /*6ab0*/  SEL R0, RZ, 0x1, P1 ;  /* 0x00000001ff007807 */ /* 0x000fe40000800000 */
[----:B------:R-:W-:Y:S02]  /*6ac0*/  SEL R8, R8, RZ, P1 ;  /* 0x000000ff08087207 */ /* 0x000fe40000800000 */
[----:B------:R-:W-:-:S03]  /*6ad0*/  LOP3.LUT R9, R3, R0, RZ, 0x3c, !PT ;  /* 0x0000000003097212 */ /* 0x000fc600078e3cff */
[----:B------:R-:W-:Y:S01]  /*6ae0*/  IMAD R4, R8, 0x8, R5 ;  /* 0x0000000808047824 */ /* 0x000fe200078e0205 */
[----:B------:R-:W-:Y:S01]  /*6af0*/  SHF.L.U32 R3, R9, 0x1f, RZ ;  /* 0x0000001f09037819 */ /* 0x000fe200000006ff */
[----:B0-----:R-:W-:Y:S06]  /*6b00*/  @!P0 BRA `(.L_x_188) ;  /* 0x0000000000ec8947 */ /* 0x001fec0003800000 */
.L_x_200:
[----:B------:R-:W1:Y:S01]  /*6b10*/  SYNCS.PHASECHK.TRANS64.TRYWAIT P0, [R4+URZ], R3 ;  /* 0x00000003040075a7 */ /* 0x000e62000800017f */
[----:B------:R-:W-:-:S05]  /*6b20*/  VIADD R0, R8, 0x1 ;  /* 0x0000000108007836 */ /* 0x000fca0000000000 */
[----:B------:R-:W-:-:S04]  /*6b30*/  ISETP.NE.AND P1, PT, R0, 0x3, PT ;  /* 0x000000030000780c */ /* 0x000fc80003f25270 */
[----:B0-----:R-:W-:Y:S02]  /*6b40*/  SEL R2, RZ, 0x1, P1 ;  /* 0x00000001ff027807 */ /* 0x001fe40000800000 */
[----:B------:R-:W-:Y:S02]  /*6b50*/  SEL R0, R0, RZ, P1 ;  /* 0x000000ff00007207 */ /* 0x000fe40000800000 */
[----:B------:R-:W-:Y:S01]  /*6b60*/  LOP3.LUT R2, R9, R2, RZ, 0x3c, !PT ;  /* 0x0000000209027212 */ /* 0x000fe200078e3cff */
[----:B-1----:R-:W-:Y:S06]  /*6b70*/  @!P0 BRA `(.L_x_189) ;  /* 0x0000000000e48947 */ /* 0x002fec0003800000 */
.L_x_201:
[----:B------:R-:W-:Y:S01]  /*6b80*/  IMAD R5, R0, 0x8, R5 ;  /* 0x0000000800057824 */ /* 0x000fe200078e0205 */
[----:B------:R-:W-:-:S07]  /*6b90*/  SHF.L.U32 R0, R2, 0x1f, RZ ;  /* 0x0000001f02007819 */ /* 0x000fce00000006ff */
.L_x_190:
[----:B-1----:R1:W2:Y:S02]  /*6ba0*/  SYNCS.PHASECHK.TRANS64.TRYWAIT P0, [R5+URZ], R0 ;  /* 0x00000000050075a7 */ /* 0x0022a4000800017f */
[----:B--2---:R-:W-:Y:S05]  /*6bb0*/  @!P0 NANOSLEEP.SYNCS 0x989680 ;  /* 0x009896800000895d */ /* 0x004fea0003900000 */
[----:B------:R-:W2:Y:S02]  /*6bc0*/  @!P0 SYNCS.PHASECHK.TRANS64 P0, [R5+URZ], R0 ;  /* 0x00000000050085a7 */ /* 0x000ea4000800007f */
[----:B--2---:R-:W-:Y:S05]  /*6bd0*/  @!P0 BRA `(.L_x_190) ;  /* 0xfffffffc00f08947 */ /* 0x004fea000383ffff */
.L_x_186:
[----:B------:R-:W-:Y:S05]  /*6be0*/  BSYNC B0 ;  /* 0x0000000000007941 */ /* 0x000fea0003800000 */
.L_x_185:
[----:B------:R-:W-:Y:S05]  /*6bf0*/  EXIT ;  /* 0x000000000000794d */ /* 0x000fea0003800000 */
.L_x_19:
[----:B0-----:R-:W-:-:S04]  /*6c00*/  IMAD.U32 R3, RZ, RZ, UR43 ;  /* 0x0000002bff037e24 */ /* 0x001fc8000f8e00ff */
[----:B------:R0:W1:Y:S03]  /*6c10*/  SYNCS.PHASECHK.TRANS64.TRYWAIT P0, [R3+URZ+-0x8], R0 ;  /* 0xfffff800030075a7 */ /* 0x000066000800017f */
[----:B-1----:R-:W-:Y:S05]  /*6c20*/  @!P0 NANOSLEEP.SYNCS 0x989680 ;  /* 0x009896800000895d */ /* 0x002fea0003900000 */
[----:B------:R-:W1:Y:S02]  /*6c30*/  @!P0 SYNCS.PHASECHK.TRANS64 P0, [R3+URZ+-0x8], R0 ;  /* 0xfffff800030085a7 */ /* 0x000e64000800007f */
[----:B-1----:R-:W-:Y:S05]  /*6c40*/  @!P0 BRA `(.L_x_19) ;  /* 0xfffffffc00ec8947 */ /* 0x002fea000383ffff */
[----:B------:R-:W-:Y:S05]  /*6c50*/  BRA `(.L_x_191) ;  /* 0xffffffa800b87947 */ /* 0x000fea000383ffff */
.L_x_24:
[----:B-1----:R1:W2:Y:S02]  /*6c60*/  SYNCS.PHASECHK.TRANS64.TRYWAIT P1, [R3+URZ], R0 ;  /* 0x00000000030075a7 */ /* 0x0022a4000802017f */
[----:B--2---:R-:W-:Y:S05]  /*6c70*/  @!P1 NANOSLEEP.SYNCS 0x989680 ;  /* 0x009896800000995d */ /* 0x004fea0003900000 */
[----:B------:R-:W2:Y:S02]  /*6c80*/  @!P1 SYNCS.PHASECHK.TRANS64 P1, [R3+URZ], R0 ;  /* 0x00000000030095a7 */ /* 0x000ea4000802007f */
[----:B--2---:R-:W-:Y:S05]  /*6c90*/  @!P1 BRA `(.L_x_24) ;  /* 0xfffffffc00f09947 */ /* 0x004fea000383ffff */
[----:B------:R-:W-:Y:S05]  /*6ca0*/  BRA `(.L_x_23) ;  /* 0xffffffac00307947 */ /* 0x000fea000383ffff */
.L_x_29:
[----:B-1----:R-:W-:-:S04]  /*6cb0*/  IMAD.U32 R5, RZ, RZ, UR4 ;  /* 0x00000004ff057e24 */ /* 0x002fc8000f8e00ff */
[----:B------:R1:W2:Y:S03]  /*6cc0*/  SYNCS.PHASECHK.TRANS64.TRYWAIT P1, [R5+URZ], R4 ;  /* 0x00000004050075a7 */ /* 0x0002a6000802017f */
[----:B--2---:R-:W-:Y:S05]  /*6cd0*/  @!P1 NANOSLEEP.SYNCS 0x989680 ;  /* 0x009896800000995d */ /* 0x004fea0003900000 */
[----:B------:R-:W2:Y:S02]  /*6ce0*/  @!P1 SYNCS.PHASECHK.TRANS64 P1, [R5+URZ], R4 ;  /* 0x00000004050095a7 */ /* 0x000ea4000802007f */
[----:B--2---:R-:W-:Y:S05]  /*6cf0*/  @!P1 BRA `(.L_x_29) ;  /* 0xfffffffc00ec9947 */ /* 0x004fea000383ffff */
[----:B------:R-:W-:Y:S05]  /*6d00*/  BRA `(.L_x_28) ;  /* 0xffffffb000007947 */ /* 0x000fea000383ffff */
.L_x_35:
[----:B0-----:R-:W-:-:S04]  /*6d10*/  IMAD.U32 R4, RZ, RZ, UR43 ;  /* 0x0000002bff047e24 */ /* 0x001fc8000f8e00ff */
[----:B------:R0:W1:Y:S03]  /*6d20*/  SYNCS.PHASECHK.TRANS64.TRYWAIT P0, [R4+URZ+0x8], R3 ;  /* 0x00000803040075a7 */ /* 0x000066000800017f */
[----:B-1----:R-:W-:Y:S05]  /*6d30*/  @!P0 NANOSLEEP.SYNCS 0x989680 ;  /* 0x009896800000895d */ /* 0x002fea0003900000 */
[----:B------:R-:W1:Y:S02]  /*6d40*/  @!P0 SYNCS.PHASECHK.TRANS64 P0, [R4+URZ+0x8], R3 ;  /* 0x00000803040085a7 */ /* 0x000e64000800007f */
[----:B-1----:R-:W-:Y:S05]  /*6d50*/  @!P0 BRA `(.L_x_35) ;  /* 0xfffffffc00ec8947 */ /* 0x002fea000383ffff */
[----:B------:R-:W-:Y:S05]  /*6d60*/  BRA `(.L_x_192) ;  /* 0xffffffb400407947 */ /* 0x000fea000383ffff */
.L_x_172:
[----:B------:R-:W-:Y:S01]  /*6d70*/  BSSY B1, `(.L_x_193) ;  /* 0x0000006000017945 */ /* 0x000fe20003800000 */
[----:B------:R-:W-:-:S07]  /*6d80*/  IMAD.MOV.U32 R15, RZ, RZ, -0x1 ;  /* 0xffffffffff0f7424 */ /* 0x000fce00078e00ff */
[----:B-----5:R-:W-:Y:S05]  /*6d90*/  WARPSYNC.COLLECTIVE R15, `(.L_x_194) ;  /* 0x000000000f0c7348 */ /* 0x020fea0003c00000 */
[----:B------:R-:W-:Y:S02]  /*6da0*/  ELECT P6, UR62, PT ;  /* 0x00000000003e782f */ /* 0x000fe400038c0000 */
[----:B------:R-:W-:Y:S01]  /*6db0*/  MOV R14, UR62 ;  /* 0x0000003e000e7c02 */ /* 0x000fe20008000f00 */
[----:B-----5:R-:W-:Y:S10]  /*6dc0*/  ENDCOLLECTIVE ;  /* 0x000000000000791b */ /* 0x020ff40003800000 */
.L_x_194:
[----:B------:R-:W-:Y:S05]  /*6dd0*/  BSYNC B1 ;  /* 0x0000000000017941 */ /* 0x000fea0003800000 */
.L_x_193:
[----:B------:R-:W-:Y:S05]  /*6de0*/  BRA `(.L_x_195) ;  /* 0xfffffff000247947 */ /* 0x000fea000383ffff */
.L_x_175:
[----:B0-----:R0:W1:Y:S02]  /*6df0*/  SYNCS.PHASECHK.TRANS64.TRYWAIT P1, [R14+URZ+0x18], R5 ;  /* 0x000018050e0075a7 */ /* 0x001064000802017f */
[----:B-1----:R-:W-:Y:S05]  /*6e00*/  @!P1 NANOSLEEP.SYNCS 0x989680 ;  /* 0x009896800000995d */ /* 0x002fea0003900000 */
[----:B------:R-:W1:Y:S02]  /*6e10*/  @!P1 SYNCS.PHASECHK.TRANS64 P1, [R14+URZ+0x18], R5 ;  /* 0x000018050e0095a7 */ /* 0x000e64000802007f */
[----:B-1----:R-:W-:Y:S05]  /*6e20*/  @!P1 BRA `(.L_x_175) ;  /* 0xfffffffc00f09947 */ /* 0x002fea000383ffff */
[----:B------:R-:W-:Y:S05]  /*6e30*/  BRA `(.L_x_196) ;  /* 0xfffffff000587947 */ /* 0x000fea000383ffff */
.L_x_184:
[----:B------:R-:W-:Y:S01]  /*6e40*/  BSSY B0, `(.L_x_197) ;  /* 0x0000006000007945 */ /* 0x000fe20003800000 */
[----:B------:R-:W-:-:S07]  /*6e50*/  IMAD.MOV.U32 R15, RZ, RZ, -0x1 ;  /* 0xffffffffff0f7424 */ /* 0x000fce00078e00ff */
[----:B-----5:R-:W-:Y:S05]  /*6e60*/  WARPSYNC.COLLECTIVE R15, `(.L_x_198) ;  /* 0x000000000f0c7348 */ /* 0x020fea0003c00000 */
[----:B------:R-:W-:Y:S02]  /*6e70*/  ELECT P6, UR62, PT ;  /* 0x00000000003e782f */ /* 0x000fe400038c0000 */
[----:B------:R-:W-:Y:S01]  /*6e80*/  MOV R14, UR62 ;  /* 0x0000003e000e7c02 */ /* 0x000fe20008000f00 */
[----:B-----5:R-:W-:Y:S10]  /*6e90*/  ENDCOLLECTIVE ;  /* 0x000000000000791b */ /* 0x020ff40003800000 */
.L_x_198:
[----:B------:R-:W-:Y:S05]  /*6ea0*/  BSYNC B0 ;  /* 0x0000000000007941 */ /* 0x000fea0003800000 */
.L_x_197:
[----:B------:R-:W-:Y:S05]  /*6eb0*/  BRA `(.L_x_199) ;  /* 0xfffffff800c07947 */ /* 0x000fea000383ffff */
.L_x_188:
[----:B0-----:R0:W1:Y:S02]  /*6ec0*/  SYNCS.PHASECHK.TRANS64.TRYWAIT P0, [R7+URZ], R2 ;  /* 0x00000002070075a7 */ /* 0x001064000800017f */
[----:B-1----:R-:W-:Y:S05]  /*6ed0*/  @!P0 NANOSLEEP.SYNCS 0x989680 ;  /* 0x009896800000895d */ /* 0x002fea0003900000 */
[----:B------:R-:W1:Y:S02]  /*6ee0*/  @!P0 SYNCS.PHASECHK.TRANS64 P0, [R7+URZ], R2 ;  /* 0x00000002070085a7 */ /* 0x000e64000800007f */
[----:B-1----:R-:W-:Y:S05]  /*6ef0*/  @!P0 BRA `(.L_x_188) ;  /* 0xfffffffc00f08947 */ /* 0x002fea000383ffff */
[----:B------:R-:W-:Y:S05]  /*6f00*/  BRA `(.L_x_200) ;  /* 0xfffffffc00007947 */ /* 0x000fea000383ffff */
.L_x_189:
[----:B0-----:R0:W1:Y:S02]  /*6f10*/  SYNCS.PHASECHK.TRANS64.TRYWAIT P0, [R4+URZ], R3 ;  /* 0x00000003040075a7 */ /* 0x001064000800017f */
[----:B-1----:R-:W-:Y:S05]  /*6f20*/  @!P0 NANOSLEEP.SYNCS 0x989680 ;  /* 0x009896800000895d */ /* 0x002fea0003900000 */
[----:B------:R-:W1:Y:S02]  /*6f30*/  @!P0 SYNCS.PHASECHK.TRANS64 P0, [R4+URZ], R3 ;  /* 0x00000003040085a7 */ /* 0x000e64000800007f */
[----:B-1----:R-:W-:Y:S05]  /*6f40*/  @!P0 BRA `(.L_x_189) ;  /* 0xfffffffc00f08947 */ /* 0x002fea000383ffff */
[----:B------:R-:W-:Y:S05]  /*6f50*/  BRA `(.L_x_201) ;  /* 0xfffffffc00087947 */ /* 0x000fea000383ffff */
.L_x_202:
[----:B------:R-:W-:-:S00]  /*6f60*/  BRA `(.L_x_202) ;  /* 0xfffffffc00fc7947 */ /* 0x000fc0000383ffff */
[----:B------:R-:W-:-:S00]  /*6f70*/  NOP ;  /* 0x0000000000007918 */ /* 0x000fc00000000000 */
        /* <DEDUP_REMOVED lines=8> */
.L_x_203:


//--------------------- .nv.global.init           --------------------------
	.section	.nv.global.init,"aw",@progbits
.nv.global.init:
	.type		$str$22,@object
	.size		$str$22,($str$23 - $str$22)
$str$22:
        /*0000*/ 	.byte	0x6b, 0x5f, 0x74, 0x69, 0x6c, 0x65, 0x5f, 0x63, 0x6f, 0x75, 0x6e, 0x74, 0x20, 0x3e, 0x3d, 0x20
        /*0010*/ 	.byte	0x31, 0x00
	.type		$str$23,@object
	.size		$str$23,(__unnamed_1 - $str$23)
$str$23:
        /*0012*/ 	.byte	0x2f, 0x74, 0x6d, 0x70, 0x2f, 0x63, 0x75, 0x74, 0x6c, 0x61, 0x73, 0x73, 0x5f, 0x73, 0x77, 0x65
        /*0022*/ 	.byte	0x65, 0x70, 0x5f, 0x73, 0x72, 0x63, 0x2f, 0x69, 0x6e, 0x63, 0x6c, 0x75, 0x64, 0x65, 0x2f, 0x63
        /*0032*/ 	.byte	0x75, 0x74, 0x6c, 0x61, 0x73, 0x73, 0x2f, 0x67, 0x65, 0x6d, 0x6d, 0x2f, 0x63, 0x6f, 0x6c, 0x6c
        /*0042*/ 	.byte	0x65, 0x63, 0x74, 0x69, 0x76, 0x65, 0x2f, 0x73, 0x6d, 0x39, 0x30, 0x5f, 0x6d, 0x6d, 0x61, 0x5f
        /*0052*/ 	.byte	0x74, 0x6d, 0x61, 0x5f, 0x67, 0x6d, 0x6d, 0x61, 0x5f, 0x73, 0x73, 0x5f, 0x77, 0x61, 0x72, 0x70
        /*0062*/ 	.byte	0x73, 0x70, 0x65, 0x63, 0x69, 0x61, 0x6c, 0x69, 0x7a, 0x65, 0x64, 0x2e, 0x68, 0x70, 0x70, 0x00
	.type		__unnamed_1,@object
	.size		__unnamed_1,(.L_0 - __unnamed_1)
__unnamed_1:
        /*0072*/ 	.byte	0x76, 0x6f, 0x69, 0x64, 0x20, 0x63, 0x75, 0x74, 0x6c, 0x61, 0x73, 0x73, 0x3a, 0x3a, 0x67, 0x65
        /* <DEDUP_REMOVED lines=172> */
        /*0b42*/ 	.byte	0x69, 0x64, 0x65, 0x6e, 0x74, 0x69, 0x74, 0x79, 0x5d, 0x00
.L_0:


//--------------------- .nv.shared._ZN7cutlass13device_kernelINS_4gemm6kernel13GemmUniversalIN4cute5tupleIJiiiiEEENS1_10collective13CollectiveMmaINS1_34MainloopSm90TmaGmmaWarpSpecializedILi3ENS5_IJNS4_1CILi2EEENSA_ILi1EEESC_EEENS1_32KernelTmaWarpSpecializedPingpongEEENS5_IJNSA_ILi64EEENSA_ILi128EEESH_EEEaNS5_IJlSC_lEEEaSJ_NS4_8TiledMMAINS4_8MMA_AtomIJNS4_4SM904GMMA27MMA_64x128x32_S32S8S8_SS_TNEEEENS4_6LayoutINS5_IJSC_SC_SC_EEENS5_IJNSA_ILi0EEESS_SS_EEEEENS5_IJNS4_10UnderscoreESV_SV_EEEEENS4_13SM90_TMA_LOADENS4_14ComposedLayoutINS4_7SwizzleILi3ELi4ELi3EEENS4_18smem_ptr_flag_bitsILi8EEENSQ_INS5_IJNSA_ILi8EEESH_EEENS5_IJSH_SC_EEEEEEEvNS4_8identityENS4_23SM90_TMA_LOAD_MULTICASTES18_vS19_EENS_8epilogue10collective6detail29Sm90TmaWarpSpecializedAdapterINS1D_15DefaultEpilogueIaSJ_SJ_NS1C_6thread17LinearCombinationIaLi1EiiLNS1H_9ScaleType4KindE0ELNS_15FloatRoundStyleE2EaEENS1_15EpilogueDefaultEEEEEvvEEEEvNT_6ParamsE --------------------------
	.section	.nv.shared._ZN7cutlass13device_kernelINS_4gemm6kernel13GemmUniversalIN4cute5tupleIJiiiiEEENS1_10collective13CollectiveMmaINS1_34MainloopSm90TmaGmmaWarpSpecializedILi3ENS5_IJNS4_1CILi2EEENSA_ILi1EEESC_EEENS1_32KernelTmaWarpSpecializedPingpongEEENS5_IJNSA_ILi64EEENSA_ILi128EEESH_EEEaNS5_IJlSC_lEEEaSJ_NS4_8TiledMMAINS4_8MMA_AtomIJNS4_4SM904GMMA27MMA_64x128x32_S32S8S8_SS_TNEEEENS4_6LayoutINS5_IJSC_SC_SC_EEENS5_IJNSA_ILi0EEESS_SS_EEEEENS5_IJNS4_10UnderscoreESV_SV_EEEEENS4_13SM90_TMA_LOADENS4_14ComposedLayoutINS4_7SwizzleILi3ELi4ELi3EEENS4_18smem_ptr_flag_bitsILi8EEENSQ_INS5_IJNSA_ILi8EEESH_EEENS5_IJSH_SC_EEEEEEEvNS4_8identityENS4_23SM90_TMA_LOAD_MULTICASTES18_vS19_EENS_8epilogue10collective6detail29Sm90TmaWarpSpecializedAdapterINS1D_15DefaultEpilogueIaSJ_SJ_NS1C_6thread17LinearCombinationIaLi1EiiLNS1H_9ScaleType4KindE0ELNS_15FloatRoundStyleE2EaEENS1_15EpilogueDefaultEEEEEvvEEEEvNT_6ParamsE,"aw",@nobits
	.sectionflags	@""
	.align	16
	.zero		1024


//--------------------- .nv.shared.reserved.0     --------------------------
	.section	.nv.shared.reserved.0,"aw",@nobits
	.weak		__nv_reservedSMEM_offset_0_alias
	.size		__nv_reservedSMEM_offset_0_alias, 0, 0
	.other		__nv_reservedSMEM_offset_0_alias,@"STO_CUDA_RESERVED_SHARED STV_DEFAULT"
__nv_reservedSMEM_offset_0_alias:
	.zero		0


//--------------------- .nv.global                --------------------------
	.section	.nv.global,"aw",@nobits
.nv.global:
	.type		_ZN39_INTERNAL_cb8b2ad0_4_k_cu_22c9dc82_53104cute1_E,@object
	.size		_ZN39_INTERNAL_cb8b2ad0_4_k_cu_22c9dc82_53104cute1_E,(_ZN39_INTERNAL_cb8b2ad0_4_k_cu_22c9dc82_53104cuda3std3__45__cpo6cbeginE - _ZN39_INTERNAL_cb8b2ad0_4_k_cu_22c9dc82_53104cute1_E)
_ZN39_INTERNAL_cb8b2ad0_4_k_cu_22c9dc82_53104cute1_E:
	.zero		1
	.type		_ZN39_INTERNAL_cb8b2ad0_4_k_cu_22c9dc82_53104cuda3std3__45__cpo6cbeginE,@object
	.size		_ZN39_INTERNAL_cb8b2ad0_4_k_cu_22c9dc82_53104cuda3std3__45__cpo6cbeginE,(_ZN39_INTERNAL_cb8b2ad0_4_k_cu_22c9dc82_53104cuda3std3__48in_placeE - _ZN39_INTERNAL_cb8b2ad0_4_k_cu_22c9dc82_53104cuda3std3__45__cpo6cbeginE)
_ZN39_INTERNAL_cb8b2ad0_4_k_cu_22c9dc82_53104cuda3std3__45__cpo6cbeginE:
	.zero		1
	.type		_ZN39_INTERNAL_cb8b2ad0_4_k_cu_22c9dc82_53104cuda3std3__48in_placeE,@object
	.size		_ZN39_INTERNAL_cb8b2ad0_4_k_cu_22c9dc82_53104cuda3std3__48in_placeE,(_ZN39_INTERNAL_cb8b2ad0_4_k_cu_22c9dc82_53104cuda3std6ranges3__45__cpo9iter_moveE - _ZN39_INTERNAL_cb8b2ad0_4_k_cu_22c9dc82_53104cuda3std3__48in_placeE)
_ZN39_INTERNAL_cb8b2ad0_4_k_cu_22c9dc82_53104cuda3std3__48in_placeE:
	.zero		1
	.type		_ZN39_INTERNAL_cb8b2ad0_4_k_cu_22c9dc82_53104cuda3std6ranges3__45__cpo9iter_moveE,@object
	.size		_ZN39_INTERNAL_cb8b2ad0_4_k_cu_22c9dc82_53104cuda3std6ranges3__45__cpo9iter_moveE,(_ZN39_INTERNAL_cb8b2ad0_4_k_cu_22c9dc82_53104cuda3std3__45__cpo5beginE - _ZN39_INTERNAL_cb8b2ad0_4_k_cu_22c9dc82_53104cuda3std6ranges3__45__cpo9iter_moveE)
_ZN39_INTERNAL_cb8b2ad0_4_k_cu_22c9dc82_53104cuda3std6ranges3__45__cpo9iter_moveE:
	.zero		1
	.type		_ZN39_INTERNAL_cb8b2ad0_4_k_cu_22c9dc82_53104cuda3std3__45__cpo5beginE,@object
	.size		_ZN39_INTERNAL_cb8b2ad0_4_k_cu_22c9dc82_53104cuda3std3__45__cpo5beginE,(_ZN39_INTERNAL_cb8b2ad0_4_k_cu_22c9dc82_53104cuda3std3__441_GLOBAL__N__cb8b2ad0_4_k_cu_22c9dc82_53106ignoreE - _ZN39_INTERNAL_cb8b2ad0_4_k_cu_22c9dc82_53104cuda3std3__45__cpo5beginE)
_ZN39_INTERNAL_cb8b2ad0_4_k_cu_22c9dc82_53104cuda3std3__45__cpo5beginE:
	.zero		1
	.type		_ZN39_INTERNAL_cb8b2ad0_4_k_cu_22c9dc82_53104cuda3std3__441_GLOBAL__N__cb8b2ad0_4_k_cu_22c9dc82_53106ignoreE,@object
	.size		_ZN39_INTERNAL_cb8b2ad0_4_k_cu_22c9dc82_53104cuda3std3__441_GLOBAL__N__cb8b2ad0_4_k_cu_22c9dc82_53106ignoreE,(_ZN39_INTERNAL_cb8b2ad0_4_k_cu_22c9dc82_53104cute7productE - _ZN39_INTERNAL_cb8b2ad0_4_k_cu_22c9dc82_53104cuda3std3__441_GLOBAL__N__cb8b2ad0_4_k_cu_22c9dc82_53106ignoreE)
_ZN39_INTERNAL_cb8b2ad0_4_k_cu_22c9dc82_53104cuda3std3__441_GLOBAL__N__cb8b2ad0_4_k_cu_22c9dc82_53106ignoreE:
	.zero		1
	.type		_ZN39_INTERNAL_cb8b2ad0_4_k_cu_22c9dc82_53104cute7productE,@object
	.size		_ZN39_INTERNAL_cb8b2ad0_4_k_cu_22c9dc82_53104cute7productE,(_ZN39_INTERNAL_cb8b2ad0_4_k_cu_22c9dc82_53104cuda3std3__45__cpo3endE - _ZN39_INTERNAL_cb8b2ad0_4_k_cu_22c9dc82_53104cute7productE)
_ZN39_INTERNAL_cb8b2ad0_4_k_cu_22c9dc82_53104cute7productE:
	.zero		1
	.type		_ZN39_INTERNAL_cb8b2ad0_4_k_cu_22c9dc82_53104cuda3std3__45__cpo3endE,@object
	.size		_ZN39_INTERNAL_cb8b2ad0_4_k_cu_22c9dc82_53104cuda3std3__45__cpo3endE,(_ZN39_INTERNAL_cb8b2ad0_4_k_cu_22c9dc82_53104cuda3std3__419piecewise_constructE - _ZN39_INTERNAL_cb8b2ad0_4_k_cu_22c9dc82_53104cuda3std3__45__cpo3endE)
_ZN39_INTERNAL_cb8b2ad0_4_k_cu_22c9dc82_53104cuda3std3__45__cpo3endE:
	.zero		1
	.type		_ZN39_INTERNAL_cb8b2ad0_4_k_cu_22c9dc82_53104cuda3std3__419piecewise_constructE,@object
	.size		_ZN39_INTERNAL_cb8b2ad0_4_k_cu_22c9dc82_53104cuda3std3__419piecewise_constructE,(_ZN39_INTERNAL_cb8b2ad0_4_k_cu_22c9dc82_53104cuda3std3__45__cpo4cendE - _ZN39_INTERNAL_cb8b2ad0_4_k_cu_22c9dc82_53104cuda3std3__419piecewise_constructE)
_ZN39_INTERNAL_cb8b2ad0_4_k_cu_22c9dc82_53104cuda3std3__419piecewise_constructE:
	.zero		1
	.type		_ZN39_INTERNAL_cb8b2ad0_4_k_cu_22c9dc82_53104cuda3std3__45__cpo4cendE,@object
	.size		_ZN39_INTERNAL_cb8b2ad0_4_k_cu_22c9dc82_53104cuda3std3__45__cpo4cendE,(_ZN39_INTERNAL_cb8b2ad0_4_k_cu_22c9dc82_53104cuda3std6ranges3__45__cpo4swapE - _ZN39_INTERNAL_cb8b2ad0_4_k_cu_22c9dc82_53104cuda3std3__45__cpo4cendE)
_ZN39_INTERNAL_cb8b2ad0_4_k_cu_22c9dc82_53104cuda3std3__45__cpo4cendE:
	.zero		1
	.type		_ZN39_INTERNAL_cb8b2ad0_4_k_cu_22c9dc82_53104cuda3std6ranges3__45__cpo4swapE,@object
	.size		_ZN39_INTERNAL_cb8b2ad0_4_k_cu_22c9dc82_53104cuda3std6ranges3__45__cpo4swapE,(.L_8 - _ZN39_INTERNAL_cb8b2ad0_4_k_cu_22c9dc82_53104cuda3std6ranges3__45__cpo4swapE)
_ZN39_INTERNAL_cb8b2ad0_4_k_cu_22c9dc82_53104cuda3std6ranges3__45__cpo4swapE:
	.zero		1
.L_8:


//--------------------- .nv.constant0._ZN7cutlass13device_kernelINS_4gemm6kernel13GemmUniversalIN4cute5tupleIJiiiiEEENS1_10collective13CollectiveMmaINS1_34MainloopSm90TmaGmmaWarpSpecializedILi3ENS5_IJNS4_1CILi2EEENSA_ILi1EEESC_EEENS1_32KernelTmaWarpSpecializedPingpongEEENS5_IJNSA_ILi64EEENSA_ILi128EEESH_EEEaNS5_IJlSC_lEEEaSJ_NS4_8TiledMMAINS4_8MMA_AtomIJNS4_4SM904GMMA27MMA_64x128x32_S32S8S8_SS_TNEEEENS4_6LayoutINS5_IJSC_SC_SC_EEENS5_IJNSA_ILi0EEESS_SS_EEEEENS5_IJNS4_10UnderscoreESV_SV_EEEEENS4_13SM90_TMA_LOADENS4_14ComposedLayoutINS4_7SwizzleILi3ELi4ELi3EEENS4_18smem_ptr_flag_bitsILi8EEENSQ_INS5_IJNSA_ILi8EEESH_EEENS5_IJSH_SC_EEEEEEEvNS4_8identityENS4_23SM90_TMA_LOAD_MULTICASTES18_vS19_EENS_8epilogue10collective6detail29Sm90TmaWarpSpecializedAdapterINS1D_15DefaultEpilogueIaSJ_SJ_NS1C_6thread17LinearCombinationIaLi1EiiLNS1H_9ScaleType4KindE0ELNS_15FloatRoundStyleE2EaEENS1_15EpilogueDefaultEEEEEvvEEEEvNT_6ParamsE --------------------------
	.section	.nv.constant0._ZN7cutlass13device_kernelINS_4gemm6kernel13GemmUniversalIN4cute5tupleIJiiiiEEENS1_10collective13CollectiveMmaINS1_34MainloopSm90TmaGmmaWarpSpecializedILi3ENS5_IJNS4_1CILi2EEENSA_ILi1EEESC_EEENS1_32KernelTmaWarpSpecializedPingpongEEENS5_IJNSA_ILi64EEENSA_ILi128EEESH_EEEaNS5_IJlSC_lEEEaSJ_NS4_8TiledMMAINS4_8MMA_AtomIJNS4_4SM904GMMA27MMA_64x128x32_S32S8S8_SS_TNEEEENS4_6LayoutINS5_IJSC_SC_SC_EEENS5_IJNSA_ILi0EEESS_SS_EEEEENS5_IJNS4_10UnderscoreESV_SV_EEEEENS4_13SM90_TMA_LOADENS4_14ComposedLayoutINS4_7SwizzleILi3ELi4ELi3EEENS4_18smem_ptr_flag_bitsILi8EEENSQ_INS5_IJNSA_ILi8EEESH_EEENS5_IJSH_SC_EEEEEEEvNS4_8identityENS4_23SM90_TMA_LOAD_MULTICASTES18_vS19_EENS_8epilogue10collective6detail29Sm90TmaWarpSpecializedAdapterINS1D_15DefaultEpilogueIaSJ_SJ_NS1C_6thread17LinearCombinationIaLi1EiiLNS1H_9ScaleType4KindE0ELNS_15FloatRoundStyleE2EaEENS1_15EpilogueDefaultEEEEEvvEEEEvNT_6ParamsE,"a",@progbits
	.sectionflags	@""
	.align	4
.nv.constant0._ZN7cutlass13device_kernelINS_4gemm6kernel13GemmUniversalIN4cute5tupleIJiiiiEEENS1_10collective13CollectiveMmaINS1_34MainloopSm90TmaGmmaWarpSpecializedILi3ENS5_IJNS4_1CILi2EEENSA_ILi1EEESC_EEENS1_32KernelTmaWarpSpecializedPingpongEEENS5_IJNSA_ILi64EEENSA_ILi128EEESH_EEEaNS5_IJlSC_lEEEaSJ_NS4_8TiledMMAINS4_8MMA_AtomIJNS4_4SM904GMMA27MMA_64x128x32_S32S8S8_SS_TNEEEENS4_6LayoutINS5_IJSC_SC_SC_EEENS5_IJNSA_ILi0EEESS_SS_EEEEENS5_IJNS4_10UnderscoreESV_SV_EEEEENS4_13SM90_TMA_LOADENS4_14ComposedLayoutINS4_7SwizzleILi3ELi4ELi3EEENS4_18smem_ptr_flag_bitsILi8EEENSQ_INS5_IJNSA_ILi8EEESH_EEENS5_IJSH_SC_EEEEEEEvNS4_8identityENS4_23SM90_TMA_LOAD_MULTICASTES18_vS19_EENS_8epilogue10collective6detail29Sm90TmaWarpSpecializedAdapterINS1D_15DefaultEpilogueIaSJ_SJ_NS1C_6thread17LinearCombinationIaLi1EiiLNS1H_9ScaleType4KindE0ELNS_15FloatRoundStyleE2EaEENS1_15EpilogueDefaultEEEEEvvEEEEvNT_6ParamsE:
	.zero		1664


//--------------------- SYMBOLS --------------------------

	.type		.nv.reservedSmem.offset0,@object
	.size		.nv.reservedSmem.offset0,0x4
	.type		__assertfail,@function
